//
// Generated by NVIDIA NVVM Compiler
//
// Compiler Build ID: CL-36424714
// Cuda compilation tools, release 13.0, V13.0.88
// Based on NVVM 20.0.0
//

.version 9.0
.target sm_100
.address_size 64

	// .globl	_Z22findMaxFrequencyKernelPKN4cuda3std3__44pairIPKciEEiPS5_
.global .align 1 .b8 _ZN34_INTERNAL_e8337dc5_4_k_cu_fc2943fa4cuda3std3__45__cpo5beginE[1];
.global .align 1 .b8 _ZN34_INTERNAL_e8337dc5_4_k_cu_fc2943fa4cuda3std3__45__cpo3endE[1];
.global .align 1 .b8 _ZN34_INTERNAL_e8337dc5_4_k_cu_fc2943fa4cuda3std3__45__cpo6cbeginE[1];
.global .align 1 .b8 _ZN34_INTERNAL_e8337dc5_4_k_cu_fc2943fa4cuda3std3__45__cpo4cendE[1];
.global .align 1 .b8 _ZN34_INTERNAL_e8337dc5_4_k_cu_fc2943fa4cuda3std3__45__cpo6rbeginE[1];
.global .align 1 .b8 _ZN34_INTERNAL_e8337dc5_4_k_cu_fc2943fa4cuda3std3__45__cpo4rendE[1];
.global .align 1 .b8 _ZN34_INTERNAL_e8337dc5_4_k_cu_fc2943fa4cuda3std3__45__cpo7crbeginE[1];
.global .align 1 .b8 _ZN34_INTERNAL_e8337dc5_4_k_cu_fc2943fa4cuda3std3__45__cpo5crendE[1];
.global .align 1 .b8 _ZN34_INTERNAL_e8337dc5_4_k_cu_fc2943fa4cuda3std3__436_GLOBAL__N__e8337dc5_4_k_cu_fc2943fa6ignoreE[1];
.global .align 1 .b8 _ZN34_INTERNAL_e8337dc5_4_k_cu_fc2943fa4cuda3std3__419piecewise_constructE[1];
.global .align 1 .b8 _ZN34_INTERNAL_e8337dc5_4_k_cu_fc2943fa4cuda3std3__48in_placeE[1];
.global .align 1 .b8 _ZN34_INTERNAL_e8337dc5_4_k_cu_fc2943fa4cuda3std3__420unreachable_sentinelE[1];
.global .align 1 .b8 _ZN34_INTERNAL_e8337dc5_4_k_cu_fc2943fa4cuda3std3__47nulloptE[1];
.global .align 1 .b8 _ZN34_INTERNAL_e8337dc5_4_k_cu_fc2943fa4cuda3std3__48unexpectE[1];
.global .align 1 .b8 _ZN34_INTERNAL_e8337dc5_4_k_cu_fc2943fa4cuda3std6ranges3__45__cpo4swapE[1];
.global .align 1 .b8 _ZN34_INTERNAL_e8337dc5_4_k_cu_fc2943fa4cuda3std6ranges3__45__cpo9iter_moveE[1];
.global .align 1 .b8 _ZN34_INTERNAL_e8337dc5_4_k_cu_fc2943fa4cuda3std6ranges3__45__cpo5beginE[1];
.global .align 1 .b8 _ZN34_INTERNAL_e8337dc5_4_k_cu_fc2943fa4cuda3std6ranges3__45__cpo3endE[1];
.global .align 1 .b8 _ZN34_INTERNAL_e8337dc5_4_k_cu_fc2943fa4cuda3std6ranges3__45__cpo6cbeginE[1];
.global .align 1 .b8 _ZN34_INTERNAL_e8337dc5_4_k_cu_fc2943fa4cuda3std6ranges3__45__cpo4cendE[1];
.global .align 1 .b8 _ZN34_INTERNAL_e8337dc5_4_k_cu_fc2943fa4cuda3std6ranges3__45__cpo7advanceE[1];
.global .align 1 .b8 _ZN34_INTERNAL_e8337dc5_4_k_cu_fc2943fa4cuda3std6ranges3__45__cpo9iter_swapE[1];
.global .align 1 .b8 _ZN34_INTERNAL_e8337dc5_4_k_cu_fc2943fa4cuda3std6ranges3__45__cpo4nextE[1];
.global .align 1 .b8 _ZN34_INTERNAL_e8337dc5_4_k_cu_fc2943fa4cuda3std6ranges3__45__cpo4prevE[1];
.global .align 1 .b8 _ZN34_INTERNAL_e8337dc5_4_k_cu_fc2943fa4cuda3std6ranges3__45__cpo4dataE[1];
.global .align 1 .b8 _ZN34_INTERNAL_e8337dc5_4_k_cu_fc2943fa4cuda3std6ranges3__45__cpo5cdataE[1];
.global .align 1 .b8 _ZN34_INTERNAL_e8337dc5_4_k_cu_fc2943fa4cuda3std6ranges3__45__cpo4sizeE[1];
.global .align 1 .b8 _ZN34_INTERNAL_e8337dc5_4_k_cu_fc2943fa4cuda3std6ranges3__45__cpo5ssizeE[1];
.global .align 1 .b8 _ZN34_INTERNAL_e8337dc5_4_k_cu_fc2943fa4cuda3std6ranges3__45__cpo8distanceE[1];
.global .align 1 .b8 _ZN34_INTERNAL_e8337dc5_4_k_cu_fc2943fa6thrust24THRUST_300001_SM_1000_NS8cuda_cub3parE[1];
.global .align 1 .b8 _ZN34_INTERNAL_e8337dc5_4_k_cu_fc2943fa6thrust24THRUST_300001_SM_1000_NS8cuda_cub10par_nosyncE[1];
.global .align 1 .b8 _ZN34_INTERNAL_e8337dc5_4_k_cu_fc2943fa6thrust24THRUST_300001_SM_1000_NS6system6detail10sequential3seqE[1];
.global .align 1 .b8 _ZN34_INTERNAL_e8337dc5_4_k_cu_fc2943fa6thrust24THRUST_300001_SM_1000_NS12placeholders2_1E[1];
.global .align 1 .b8 _ZN34_INTERNAL_e8337dc5_4_k_cu_fc2943fa6thrust24THRUST_300001_SM_1000_NS12placeholders2_2E[1];
.global .align 1 .b8 _ZN34_INTERNAL_e8337dc5_4_k_cu_fc2943fa6thrust24THRUST_300001_SM_1000_NS12placeholders2_3E[1];
.global .align 1 .b8 _ZN34_INTERNAL_e8337dc5_4_k_cu_fc2943fa6thrust24THRUST_300001_SM_1000_NS12placeholders2_4E[1];
.global .align 1 .b8 _ZN34_INTERNAL_e8337dc5_4_k_cu_fc2943fa6thrust24THRUST_300001_SM_1000_NS12placeholders2_5E[1];
.global .align 1 .b8 _ZN34_INTERNAL_e8337dc5_4_k_cu_fc2943fa6thrust24THRUST_300001_SM_1000_NS12placeholders2_6E[1];
.global .align 1 .b8 _ZN34_INTERNAL_e8337dc5_4_k_cu_fc2943fa6thrust24THRUST_300001_SM_1000_NS12placeholders2_7E[1];
.global .align 1 .b8 _ZN34_INTERNAL_e8337dc5_4_k_cu_fc2943fa6thrust24THRUST_300001_SM_1000_NS12placeholders2_8E[1];
.global .align 1 .b8 _ZN34_INTERNAL_e8337dc5_4_k_cu_fc2943fa6thrust24THRUST_300001_SM_1000_NS12placeholders2_9E[1];
.global .align 1 .b8 _ZN34_INTERNAL_e8337dc5_4_k_cu_fc2943fa6thrust24THRUST_300001_SM_1000_NS12placeholders3_10E[1];
.global .align 1 .b8 _ZN34_INTERNAL_e8337dc5_4_k_cu_fc2943fa6thrust24THRUST_300001_SM_1000_NS3seqE[1];
.extern .shared .align 16 .b8 sharedData[];
.global .align 1 .b8 $str[1];

.visible .entry _Z22findMaxFrequencyKernelPKN4cuda3std3__44pairIPKciEEiPS5_(
	.param .u64 .ptr .align 1 _Z22findMaxFrequencyKernelPKN4cuda3std3__44pairIPKciEEiPS5__param_0,
	.param .u32 _Z22findMaxFrequencyKernelPKN4cuda3std3__44pairIPKciEEiPS5__param_1,
	.param .u64 .ptr .align 1 _Z22findMaxFrequencyKernelPKN4cuda3std3__44pairIPKciEEiPS5__param_2
)
{
	.reg .pred 	%p<7>;
	.reg .b32 	%r<26>;
	.reg .b64 	%rd<13>;

	ld.param.u64 	%rd1, [_Z22findMaxFrequencyKernelPKN4cuda3std3__44pairIPKciEEiPS5__param_0];
	ld.param.u32 	%r10, [_Z22findMaxFrequencyKernelPKN4cuda3std3__44pairIPKciEEiPS5__param_1];
	ld.param.u64 	%rd2, [_Z22findMaxFrequencyKernelPKN4cuda3std3__44pairIPKciEEiPS5__param_2];
	mov.u32 	%r1, %tid.x;
	mov.u32 	%r2, %ctaid.x;
	mov.u32 	%r25, %ntid.x;
	mad.lo.s32 	%r4, %r2, %r25, %r1;
	setp.ge.s32 	%p1, %r4, %r10;
	shl.b32 	%r11, %r1, 4;
	mov.u32 	%r12, sharedData;
	add.s32 	%r5, %r12, %r11;
	@%p1 bra 	$L__BB0_2;
	cvta.to.global.u64 	%rd5, %rd1;
	mul.wide.s32 	%rd6, %r4, 16;
	add.s64 	%rd7, %rd5, %rd6;
	ld.global.v2.u32 	{%r14, %r15}, [%rd7];
	st.shared.v2.u32 	[%r5], {%r14, %r15};
	ld.global.u32 	%r16, [%rd7+8];
	st.shared.u32 	[%r5+8], %r16;
	bra.uni 	$L__BB0_3;
$L__BB0_2:
	mov.u64 	%rd3, $str;
	cvta.global.u64 	%rd4, %rd3;
	st.shared.u64 	[%r5], %rd4;
	mov.b32 	%r13, -1;
	st.shared.u32 	[%r5+8], %r13;
$L__BB0_3:
	bar.sync 	0;
	setp.lt.u32 	%p2, %r25, 2;
	@%p2 bra 	$L__BB0_9;
	add.s32 	%r6, %r5, 8;
$L__BB0_5:
	mov.u32 	%r7, %r25;
	shr.u32 	%r25, %r7, 1;
	setp.ge.u32 	%p3, %r1, %r25;
	@%p3 bra 	$L__BB0_8;
	ld.shared.u32 	%r17, [%r6];
	shl.b32 	%r18, %r25, 4;
	add.s32 	%r9, %r6, %r18;
	ld.shared.u32 	%r19, [%r9];
	setp.ge.s32 	%p4, %r17, %r19;
	@%p4 bra 	$L__BB0_8;
	ld.shared.u64 	%rd8, [%r9];
	mov.b64 	{%r20, %r21}, %rd8;
	ld.shared.u64 	%rd9, [%r9+-8];
	st.shared.u64 	[%r5], %rd9;
	st.shared.u32 	[%r5+8], %r20;
$L__BB0_8:
	bar.sync 	0;
	setp.gt.u32 	%p5, %r7, 3;
	@%p5 bra 	$L__BB0_5;
$L__BB0_9:
	setp.ne.s32 	%p6, %r1, 0;
	@%p6 bra 	$L__BB0_11;
	cvta.to.global.u64 	%rd10, %rd2;
	mul.wide.u32 	%rd11, %r2, 16;
	add.s64 	%rd12, %rd10, %rd11;
	ld.shared.v2.u32 	{%r22, %r23}, [sharedData];
	st.global.v2.u32 	[%rd12], {%r22, %r23};
	ld.shared.u32 	%r24, [sharedData+8];
	st.global.u32 	[%rd12+8], %r24;
$L__BB0_11:
	ret;

}
	// .globl	_ZN3cub18CUB_300001_SM_10006detail11EmptyKernelIvEEvv
.visible .entry _ZN3cub18CUB_300001_SM_10006detail11EmptyKernelIvEEvv()
{


	ret;

}
	// .globl	_ZN3cub18CUB_300001_SM_10006detail8for_each13static_kernelINS2_12policy_hub_t12policy_500_tEmNS2_12op_wrapper_tImN6thrust24THRUST_300001_SM_1000_NS6detail23allocator_traits_detail24construct1_via_allocatorINS8_16device_allocatorIN4cuda3std3__44pairIPKciEEEEEENS8_10device_ptrISJ_EEEEEEvT0_T1_
.visible .entry _ZN3cub18CUB_300001_SM_10006detail8for_each13static_kernelINS2_12policy_hub_t12policy_500_tEmNS2_12op_wrapper_tImN6thrust24THRUST_300001_SM_1000_NS6detail23allocator_traits_detail24construct1_via_allocatorINS8_16device_allocatorIN4cuda3std3__44pairIPKciEEEEEENS8_10device_ptrISJ_EEEEEEvT0_T1_(
	.param .u64 _ZN3cub18CUB_300001_SM_10006detail8for_each13static_kernelINS2_12policy_hub_t12policy_500_tEmNS2_12op_wrapper_tImN6thrust24THRUST_300001_SM_1000_NS6detail23allocator_traits_detail24construct1_via_allocatorINS8_16device_allocatorIN4cuda3std3__44pairIPKciEEEEEENS8_10device_ptrISJ_EEEEEEvT0_T1__param_0,
	.param .align 8 .b8 _ZN3cub18CUB_300001_SM_10006detail8for_each13static_kernelINS2_12policy_hub_t12policy_500_tEmNS2_12op_wrapper_tImN6thrust24THRUST_300001_SM_1000_NS6detail23allocator_traits_detail24construct1_via_allocatorINS8_16device_allocatorIN4cuda3std3__44pairIPKciEEEEEENS8_10device_ptrISJ_EEEEEEvT0_T1__param_1[16]
)
.maxntid 256
{
	.reg .pred 	%p<4>;
	.reg .b32 	%r<5>;
	.reg .b64 	%rd<20>;

	ld.param.u64 	%rd4, [_ZN3cub18CUB_300001_SM_10006detail8for_each13static_kernelINS2_12policy_hub_t12policy_500_tEmNS2_12op_wrapper_tImN6thrust24THRUST_300001_SM_1000_NS6detail23allocator_traits_detail24construct1_via_allocatorINS8_16device_allocatorIN4cuda3std3__44pairIPKciEEEEEENS8_10device_ptrISJ_EEEEEEvT0_T1__param_1];
	ld.param.u64 	%rd6, [_ZN3cub18CUB_300001_SM_10006detail8for_each13static_kernelINS2_12policy_hub_t12policy_500_tEmNS2_12op_wrapper_tImN6thrust24THRUST_300001_SM_1000_NS6detail23allocator_traits_detail24construct1_via_allocatorINS8_16device_allocatorIN4cuda3std3__44pairIPKciEEEEEENS8_10device_ptrISJ_EEEEEEvT0_T1__param_0];
	mov.u32 	%r2, %ctaid.x;
	mul.wide.u32 	%rd1, %r2, 512;
	sub.s64 	%rd2, %rd6, %rd1;
	setp.lt.u64 	%p1, %rd2, 512;
	@%p1 bra 	$L__BB2_2;
	mov.u32 	%r4, %tid.x;
	cvta.to.global.u64 	%rd14, %rd4;
	cvt.u64.u32 	%rd15, %r4;
	add.s64 	%rd16, %rd1, %rd15;
	shl.b64 	%rd17, %rd16, 4;
	add.s64 	%rd18, %rd14, %rd17;
	mov.b64 	%rd19, 0;
	st.global.u64 	[%rd18], %rd19;
	st.global.u64 	[%rd18+8], %rd19;
	st.global.u64 	[%rd18+4096], %rd19;
	st.global.u64 	[%rd18+4104], %rd19;
	bra.uni 	$L__BB2_6;
$L__BB2_2:
	cvta.to.global.u64 	%rd7, %rd4;
	mov.u32 	%r1, %tid.x;
	cvt.u64.u32 	%rd8, %r1;
	setp.le.u64 	%p2, %rd2, %rd8;
	add.s64 	%rd9, %rd1, %rd8;
	shl.b64 	%rd10, %rd9, 4;
	add.s64 	%rd3, %rd7, %rd10;
	@%p2 bra 	$L__BB2_4;
	mov.b64 	%rd11, 0;
	st.global.u64 	[%rd3], %rd11;
	st.global.u64 	[%rd3+8], %rd11;
$L__BB2_4:
	add.s32 	%r3, %r1, 256;
	cvt.u64.u32 	%rd12, %r3;
	setp.le.u64 	%p3, %rd2, %rd12;
	@%p3 bra 	$L__BB2_6;
	mov.b64 	%rd13, 0;
	st.global.u64 	[%rd3+4096], %rd13;
	st.global.u64 	[%rd3+4104], %rd13;
$L__BB2_6:
	ret;

}


// ===== COMPILED SASS (sm_100) =====

	.target	sm_100

	.elftype	@"ET_EXEC"


//--------------------- .note.nv.tkinfo           --------------------------
	.section	.note.nv.tkinfo,"",@"SHT_NOTE"
	.sectionflags	@"SHF_NOTE_NV_TKINFO"
	.tkinfo
        /*0018*/ 	.word	0x00000002
        /*0030*/ 	.string	""
        /*0030*/ 	.string	"ptxas"
        /*0030*/ 	.string	"Cuda compilation tools, release 13.0, V13.0.88"
        /*0030*/ 	.string	"Build cuda_13.0.r13.0/compiler.36424714_0"
        /*0030*/ 	.string	"-arch sm_100 -m 64 "



//--------------------- .note.nv.cuinfo           --------------------------
	.section	.note.nv.cuinfo,"",@"SHT_NOTE"
	.sectionflags	@"SHF_NOTE_NV_CUINFO"
        /*0018*/ 	.short	0x0002
        /*001a*/ 	.short	0x0064
        /*001c*/ 	.short	0x0082
	.zero		2


//--------------------- .nv.info                  --------------------------
	.section	.nv.info,"",@"SHT_CUDA_INFO"
	.align	4


	//----- nvinfo : EIATTR_REGCOUNT
	.align		4
        /*0000*/ 	.byte	0x04, 0x2f
        /*0002*/ 	.short	(.L_45 - .L_44)
	.align		4
.L_44:
        /*0004*/ 	.word	index@(_Z22findMaxFrequencyKernelPKN4cuda3std3__44pairIPKciEEiPS5_)
        /*0008*/ 	.word	0x0000000f


	//----- nvinfo : EIATTR_FRAME_SIZE
	.align		4
.L_45:
        /*000c*/ 	.byte	0x04, 0x11
        /*000e*/ 	.short	(.L_47 - .L_46)
	.align		4
.L_46:
        /*0010*/ 	.word	index@(_Z22findMaxFrequencyKernelPKN4cuda3std3__44pairIPKciEEiPS5_)
        /*0014*/ 	.word	0x00000000


	//----- nvinfo : EIATTR_REGCOUNT
	.align		4
.L_47:
        /*0018*/ 	.byte	0x04, 0x2f
        /*001a*/ 	.short	(.L_49 - .L_48)
	.align		4
.L_48:
        /*001c*/ 	.word	index@(_ZN3cub18CUB_300001_SM_10006detail11EmptyKernelIvEEvv)
        /*0020*/ 	.word	0x00000004


	//----- nvinfo : EIATTR_FRAME_SIZE
	.align		4
.L_49:
        /*0024*/ 	.byte	0x04, 0x11
        /*0026*/ 	.short	(.L_51 - .L_50)
	.align		4
.L_50:
        /*0028*/ 	.word	index@(_ZN3cub18CUB_300001_SM_10006detail11EmptyKernelIvEEvv)
        /*002c*/ 	.word	0x00000000


	//----- nvinfo : EIATTR_REGCOUNT
	.align		4
.L_51:
        /*0030*/ 	.byte	0x04, 0x2f
        /*0032*/ 	.short	(.L_53 - .L_52)
	.align		4
.L_52:
        /*0034*/ 	.word	index@(_ZN3cub18CUB_300001_SM_10006detail8for_each13static_kernelINS2_12policy_hub_t12policy_500_tEmNS2_12op_wrapper_tImN6thrust24THRUST_300001_SM_1000_NS6detail23allocator_traits_detail24construct1_via_allocatorINS8_16device_allocatorIN4cuda3std3__44pairIPKciEEEEEENS8_10device_ptrISJ_EEEEEEvT0_T1_)
        /*0038*/ 	.word	0x00000007


	//----- nvinfo : EIATTR_FRAME_SIZE
	.align		4
.L_53:
        /*003c*/ 	.byte	0x04, 0x11
        /*003e*/ 	.short	(.L_55 - .L_54)
	.align		4
.L_54:
        /*0040*/ 	.word	index@(_ZN3cub18CUB_300001_SM_10006detail8for_each13static_kernelINS2_12policy_hub_t12policy_500_tEmNS2_12op_wrapper_tImN6thrust24THRUST_300001_SM_1000_NS6detail23allocator_traits_detail24construct1_via_allocatorINS8_16device_allocatorIN4cuda3std3__44pairIPKciEEEEEENS8_10device_ptrISJ_EEEEEEvT0_T1_)
        /*0044*/ 	.word	0x00000000


	//----- nvinfo : EIATTR_MIN_STACK_SIZE
	.align		4
.L_55:
        /*0048*/ 	.byte	0x04, 0x12
        /*004a*/ 	.short	(.L_57 - .L_56)
	.align		4
.L_56:
        /*004c*/ 	.word	index@(_ZN3cub18CUB_300001_SM_10006detail8for_each13static_kernelINS2_12policy_hub_t12policy_500_tEmNS2_12op_wrapper_tImN6thrust24THRUST_300001_SM_1000_NS6detail23allocator_traits_detail24construct1_via_allocatorINS8_16device_allocatorIN4cuda3std3__44pairIPKciEEEEEENS8_10device_ptrISJ_EEEEEEvT0_T1_)
        /*0050*/ 	.word	0x00000000


	//----- nvinfo : EIATTR_MIN_STACK_SIZE
	.align		4
.L_57:
        /*0054*/ 	.byte	0x04, 0x12
        /*0056*/ 	.short	(.L_59 - .L_58)
	.align		4
.L_58:
        /*0058*/ 	.word	index@(_ZN3cub18CUB_300001_SM_10006detail11EmptyKernelIvEEvv)
        /*005c*/ 	.word	0x00000000


	//----- nvinfo : EIATTR_MIN_STACK_SIZE
	.align		4
.L_59:
        /*0060*/ 	.byte	0x04, 0x12
        /*0062*/ 	.short	(.L_61 - .L_60)
	.align		4
.L_60:
        /*0064*/ 	.word	index@(_Z22findMaxFrequencyKernelPKN4cuda3std3__44pairIPKciEEiPS5_)
        /*0068*/ 	.word	0x00000000
.L_61:


//--------------------- .nv.compat                --------------------------
	.section	.nv.compat,"",@"SHT_CUDA_COMPAT_INFO"
	.align	4
        /*0000*/ 	.byte	0x02, 0x09, 0x00, 0x00, 0x02, 0x02, 0x01, 0x00, 0x02, 0x05, 0x05, 0x00, 0x03, 0x07, 0x01, 0x01
        /*0010*/ 	.byte	0x02, 0x03, 0x00, 0x00, 0x02, 0x06, 0x01, 0x00, 0x04, 0x0b, 0x08, 0x00, 0x09, 0x00, 0x00, 0x00
        /*0020*/ 	.byte	0x00, 0x00, 0x00, 0x00


//--------------------- .nv.info._ZN3cub18CUB_300001_SM_10006detail8for_each13static_kernelINS2_12policy_hub_t12policy_500_tEmNS2_12op_wrapper_tImN6thrust24THRUST_300001_SM_1000_NS6detail23allocator_traits_detail24construct1_via_allocatorINS8_16device_allocatorIN4cuda3std3__44pairIPKciEEEEEENS8_10device_ptrISJ_EEEEEEvT0_T1_ --------------------------
	.section	.nv.info._ZN3cub18CUB_300001_SM_10006detail8for_each13static_kernelINS2_12policy_hub_t12policy_500_tEmNS2_12op_wrapper_tImN6thrust24THRUST_300001_SM_1000_NS6detail23allocator_traits_detail24construct1_via_allocatorINS8_16device_allocatorIN4cuda3std3__44pairIPKciEEEEEENS8_10device_ptrISJ_EEEEEEvT0_T1_,"",@"SHT_CUDA_INFO"
	.sectionflags	@""
	.align	4


	//----- nvinfo : EIATTR_CUDA_API_VERSION
	.align		4
        /*0000*/ 	.byte	0x04, 0x37
        /*0002*/ 	.short	(.L_63 - .L_62)
.L_62:
        /*0004*/ 	.word	0x00000082


	//----- nvinfo : EIATTR_KPARAM_INFO
	.align		4
.L_63:
        /*0008*/ 	.byte	0x04, 0x17
        /*000a*/ 	.short	(.L_65 - .L_64)
.L_64:
        /*000c*/ 	.word	0x00000000
        /*0010*/ 	.short	0x0001
        /*0012*/ 	.short	0x0008
        /*0014*/ 	.byte	0x00, 0xf0, 0x41, 0x00


	//----- nvinfo : EIATTR_KPARAM_INFO
	.align		4
.L_65:
        /*0018*/ 	.byte	0x04, 0x17
        /*001a*/ 	.short	(.L_67 - .L_66)
.L_66:
        /*001c*/ 	.word	0x00000000
        /*0020*/ 	.short	0x0000
        /*0022*/ 	.short	0x0000
        /*0024*/ 	.byte	0x00, 0xf0, 0x21, 0x00


	//----- nvinfo : EIATTR_SPARSE_MMA_MASK
	.align		4
.L_67:
        /*0028*/ 	.byte	0x03, 0x50
        /*002a*/ 	.short	0x0000


	//----- nvinfo : EIATTR_MAXREG_COUNT
	.align		4
        /*002c*/ 	.byte	0x03, 0x1b
        /*002e*/ 	.short	0x00ff


	//----- nvinfo : EIATTR_MERCURY_ISA_VERSION
	.align		4
        /*0030*/ 	.byte	0x03, 0x5f
        /*0032*/ 	.short	0x0101


	//----- nvinfo : EIATTR_VRC_CTA_INIT_COUNT
	.align		4
        /*0034*/ 	.byte	0x02, 0x4a
	.zero		1
	.zero		1


	//----- nvinfo : EIATTR_EXIT_INSTR_OFFSETS
	.align		4
        /*0038*/ 	.byte	0x04, 0x1c
        /*003a*/ 	.short	(.L_69 - .L_68)


	//   ....[0]....
.L_68:
        /*003c*/ 	.word	0x00000140


	//   ....[1]....
        /*0040*/ 	.word	0x00000240


	//   ....[2]....
        /*0044*/ 	.word	0x00000270


	//----- nvinfo : EIATTR_MAX_THREADS
	.align		4
.L_69:
        /*0048*/ 	.byte	0x04, 0x05
        /*004a*/ 	.short	(.L_71 - .L_70)
.L_70:
        /*004c*/ 	.word	0x00000100
        /*0050*/ 	.word	0x00000001
        /*0054*/ 	.word	0x00000001


	//----- nvinfo : EIATTR_CBANK_PARAM_SIZE
	.align		4
.L_71:
        /*0058*/ 	.byte	0x03, 0x19
        /*005a*/ 	.short	0x0018


	//----- nvinfo : EIATTR_PARAM_CBANK
	.align		4
        /*005c*/ 	.byte	0x04, 0x0a
        /*005e*/ 	.short	(.L_73 - .L_72)
	.align		4
.L_72:
        /*0060*/ 	.word	index@(.nv.constant0._ZN3cub18CUB_300001_SM_10006detail8for_each13static_kernelINS2_12policy_hub_t12policy_500_tEmNS2_12op_wrapper_tImN6thrust24THRUST_300001_SM_1000_NS6detail23allocator_traits_detail24construct1_via_allocatorINS8_16device_allocatorIN4cuda3std3__44pairIPKciEEEEEENS8_10device_ptrISJ_EEEEEEvT0_T1_)
        /*0064*/ 	.short	0x0380
        /*0066*/ 	.short	0x0018


	//----- nvinfo : EIATTR_SW_WAR
	.align		4
.L_73:
        /*0068*/ 	.byte	0x04, 0x36
        /*006a*/ 	.short	(.L_75 - .L_74)
.L_74:
        /*006c*/ 	.word	0x00000008
.L_75:


//--------------------- .nv.info._ZN3cub18CUB_300001_SM_10006detail11EmptyKernelIvEEvv --------------------------
	.section	.nv.info._ZN3cub18CUB_300001_SM_10006detail11EmptyKernelIvEEvv,"",@"SHT_CUDA_INFO"
	.sectionflags	@""
	.align	4


	//----- nvinfo : EIATTR_CUDA_API_VERSION
	.align		4
        /*0000*/ 	.byte	0x04, 0x37
        /*0002*/ 	.short	(.L_77 - .L_76)
.L_76:
        /*0004*/ 	.word	0x00000082


	//----- nvinfo : EIATTR_SPARSE_MMA_MASK
	.align		4
.L_77:
        /*0008*/ 	.byte	0x03, 0x50
        /*000a*/ 	.short	0x0000


	//----- nvinfo : EIATTR_MAXREG_COUNT
	.align		4
        /*000c*/ 	.byte	0x03, 0x1b
        /*000e*/ 	.short	0x00ff


	//----- nvinfo : EIATTR_MERCURY_ISA_VERSION
	.align		4
        /*0010*/ 	.byte	0x03, 0x5f
        /*0012*/ 	.short	0x0101


	//----- nvinfo : EIATTR_VRC_CTA_INIT_COUNT
	.align		4
        /*0014*/ 	.byte	0x02, 0x4a
	.zero		1
	.zero		1


	//----- nvinfo : EIATTR_EXIT_INSTR_OFFSETS
	.align		4
        /*0018*/ 	.byte	0x04, 0x1c
        /*001a*/ 	.short	(.L_79 - .L_78)


	//   ....[0]....
.L_78:
        /*001c*/ 	.word	0x00000010


	//----- nvinfo : EIATTR_SW_WAR
	.align		4
.L_79:
        /*0020*/ 	.byte	0x04, 0x36
        /*0022*/ 	.short	(.L_81 - .L_80)
.L_80:
        /*0024*/ 	.word	0x00000008
.L_81:


//--------------------- .nv.info._Z22findMaxFrequencyKernelPKN4cuda3std3__44pairIPKciEEiPS5_ --------------------------
	.section	.nv.info._Z22findMaxFrequencyKernelPKN4cuda3std3__44pairIPKciEEiPS5_,"",@"SHT_CUDA_INFO"
	.sectionflags	@""
	.align	4


	//----- nvinfo : EIATTR_CUDA_API_VERSION
	.align		4
        /*0000*/ 	.byte	0x04, 0x37
        /*0002*/ 	.short	(.L_83 - .L_82)
.L_82:
        /*0004*/ 	.word	0x00000082


	//----- nvinfo : EIATTR_KPARAM_INFO
	.align		4
.L_83:
        /*0008*/ 	.byte	0x04, 0x17
        /*000a*/ 	.short	(.L_85 - .L_84)
.L_84:
        /*000c*/ 	.word	0x00000000
        /*0010*/ 	.short	0x0002
        /*0012*/ 	.short	0x0010
        /*0014*/ 	.byte	0x00, 0xf5, 0x21, 0x00


	//----- nvinfo : EIATTR_KPARAM_INFO
	.align		4
.L_85:
        /*0018*/ 	.byte	0x04, 0x17
        /*001a*/ 	.short	(.L_87 - .L_86)
.L_86:
        /*001c*/ 	.word	0x00000000
        /*0020*/ 	.short	0x0001
        /*0022*/ 	.short	0x0008
        /*0024*/ 	.byte	0x00, 0xf0, 0x11, 0x00


	//----- nvinfo : EIATTR_KPARAM_INFO
	.align		4
.L_87:
        /*0028*/ 	.byte	0x04, 0x17
        /*002a*/ 	.short	(.L_89 - .L_88)
.L_88:
        /*002c*/ 	.word	0x00000000
        /*0030*/ 	.short	0x0000
        /*0032*/ 	.short	0x0000
        /*0034*/ 	.byte	0x00, 0xf5, 0x21, 0x00


	//----- nvinfo : EIATTR_SPARSE_MMA_MASK
	.align		4
.L_89:
        /*0038*/ 	.byte	0x03, 0x50
        /*003a*/ 	.short	0x0000


	//----- nvinfo : EIATTR_MAXREG_COUNT
	.align		4
        /*003c*/ 	.byte	0x03, 0x1b
        /*003e*/ 	.short	0x00ff


	//----- nvinfo : EIATTR_NUM_BARRIERS
	.align		4
        /*0040*/ 	.byte	0x02, 0x4c
        /*0042*/ 	.byte	0x01
	.zero		1


	//----- nvinfo : EIATTR_MERCURY_ISA_VERSION
	.align		4
        /*0044*/ 	.byte	0x03, 0x5f
        /*0046*/ 	.short	0x0101


	//----- nvinfo : EIATTR_UNUSED_LOAD_BYTE_OFFSET
	.align		4
        /*0048*/ 	.byte	0x04, 0x44
        /*004a*/ 	.short	(.L_91 - .L_90)


	//   ....[0]....
.L_90:
        /*004c*/ 	.word	0x00000330
        /*0050*/ 	.word	0x00000fff


	//----- nvinfo : EIATTR_VRC_CTA_INIT_COUNT
	.align		4
.L_91:
        /*0054*/ 	.byte	0x02, 0x4a
	.zero		1
	.zero		1


	//----- nvinfo : EIATTR_EXIT_INSTR_OFFSETS
	.align		4
        /*0058*/ 	.byte	0x04, 0x1c
        /*005a*/ 	.short	(.L_93 - .L_92)


	//   ....[0]....
.L_92:
        /*005c*/ 	.word	0x000002d0


	//   ....[1]....
        /*0060*/ 	.word	0x00000360


	//----- nvinfo : EIATTR_CRS_STACK_SIZE
	.align		4
.L_93:
        /*0064*/ 	.byte	0x04, 0x1e
        /*0066*/ 	.short	(.L_95 - .L_94)
.L_94:
        /*0068*/ 	.word	0x00000000


	//----- nvinfo : EIATTR_CBANK_PARAM_SIZE
	.align		4
.L_95:
        /*006c*/ 	.byte	0x03, 0x19
        /*006e*/ 	.short	0x0018


	//----- nvinfo : EIATTR_PARAM_CBANK
	.align		4
        /*0070*/ 	.byte	0x04, 0x0a
        /*0072*/ 	.short	(.L_97 - .L_96)
	.align		4
.L_96:
        /*0074*/ 	.word	index@(.nv.constant0._Z22findMaxFrequencyKernelPKN4cuda3std3__44pairIPKciEEiPS5_)
        /*0078*/ 	.short	0x0380
        /*007a*/ 	.short	0x0018


	//----- nvinfo : EIATTR_SW_WAR
	.align		4
.L_97:
        /*007c*/ 	.byte	0x04, 0x36
        /*007e*/ 	.short	(.L_99 - .L_98)
.L_98:
        /*0080*/ 	.word	0x00000008
.L_99:


//--------------------- .nv.callgraph             --------------------------
	.section	.nv.callgraph,"",@"SHT_CUDA_CALLGRAPH"
	.align	4
	.sectionentsize	8
	.align		4
        /*0000*/ 	.word	0x00000000
	.align		4
        /*0004*/ 	.word	0xffffffff
	.align		4
        /*0008*/ 	.word	0x00000000
	.align		4
        /*000c*/ 	.word	0xfffffffe
	.align		4
        /*0010*/ 	.word	0x00000000
	.align		4
        /*0014*/ 	.word	0xfffffffd
	.align		4
        /*0018*/ 	.word	0x00000000
	.align		4
        /*001c*/ 	.word	0xfffffffc


//--------------------- .nv.constant4             --------------------------
	.section	.nv.constant4,"a",@progbits
	.align	8
	.align		8
.nv.constant4:
        /*0000*/ 	.dword	_ZN34_INTERNAL_e8337dc5_4_k_cu_fc2943fa4cuda3std3__45__cpo5beginE
	.align		8
        /*0008*/ 	.dword	_ZN34_INTERNAL_e8337dc5_4_k_cu_fc2943fa4cuda3std3__45__cpo3endE
	.align		8
        /*0010*/ 	.dword	_ZN34_INTERNAL_e8337dc5_4_k_cu_fc2943fa4cuda3std3__45__cpo6cbeginE
	.align		8
        /*0018*/ 	.dword	_ZN34_INTERNAL_e8337dc5_4_k_cu_fc2943fa4cuda3std3__45__cpo4cendE
	.align		8
        /*0020*/ 	.dword	_ZN34_INTERNAL_e8337dc5_4_k_cu_fc2943fa4cuda3std3__45__cpo6rbeginE
	.align		8
        /*0028*/ 	.dword	_ZN34_INTERNAL_e8337dc5_4_k_cu_fc2943fa4cuda3std3__45__cpo4rendE
	.align		8
        /*0030*/ 	.dword	_ZN34_INTERNAL_e8337dc5_4_k_cu_fc2943fa4cuda3std3__45__cpo7crbeginE
	.align		8
        /*0038*/ 	.dword	_ZN34_INTERNAL_e8337dc5_4_k_cu_fc2943fa4cuda3std3__45__cpo5crendE
	.align		8
        /*0040*/ 	.dword	_ZN34_INTERNAL_e8337dc5_4_k_cu_fc2943fa4cuda3std3__436_GLOBAL__N__e8337dc5_4_k_cu_fc2943fa6ignoreE
	.align		8
        /*0048*/ 	.dword	_ZN34_INTERNAL_e8337dc5_4_k_cu_fc2943fa4cuda3std3__419piecewise_constructE
	.align		8
        /*0050*/ 	.dword	_ZN34_INTERNAL_e8337dc5_4_k_cu_fc2943fa4cuda3std3__48in_placeE
	.align		8
        /*0058*/ 	.dword	_ZN34_INTERNAL_e8337dc5_4_k_cu_fc2943fa4cuda3std3__420unreachable_sentinelE
	.align		8
        /*0060*/ 	.dword	_ZN34_INTERNAL_e8337dc5_4_k_cu_fc2943fa4cuda3std3__47nulloptE
	.align		8
        /*0068*/ 	.dword	_ZN34_INTERNAL_e8337dc5_4_k_cu_fc2943fa4cuda3std3__48unexpectE
	.align		8
        /*0070*/ 	.dword	_ZN34_INTERNAL_e8337dc5_4_k_cu_fc2943fa4cuda3std6ranges3__45__cpo4swapE
	.align		8
        /*0078*/ 	.dword	_ZN34_INTERNAL_e8337dc5_4_k_cu_fc2943fa4cuda3std6ranges3__45__cpo9iter_moveE
	.align		8
        /*0080*/ 	.dword	_ZN34_INTERNAL_e8337dc5_4_k_cu_fc2943fa4cuda3std6ranges3__45__cpo5beginE
	.align		8
        /*0088*/ 	.dword	_ZN34_INTERNAL_e8337dc5_4_k_cu_fc2943fa4cuda3std6ranges3__45__cpo3endE
	.align		8
        /*0090*/ 	.dword	_ZN34_INTERNAL_e8337dc5_4_k_cu_fc2943fa4cuda3std6ranges3__45__cpo6cbeginE
	.align		8
        /*0098*/ 	.dword	_ZN34_INTERNAL_e8337dc5_4_k_cu_fc2943fa4cuda3std6ranges3__45__cpo4cendE
	.align		8
        /*00a0*/ 	.dword	_ZN34_INTERNAL_e8337dc5_4_k_cu_fc2943fa4cuda3std6ranges3__45__cpo7advanceE
	.align		8
        /*00a8*/ 	.dword	_ZN34_INTERNAL_e8337dc5_4_k_cu_fc2943fa4cuda3std6ranges3__45__cpo9iter_swapE
	.align		8
        /*00b0*/ 	.dword	_ZN34_INTERNAL_e8337dc5_4_k_cu_fc2943fa4cuda3std6ranges3__45__cpo4nextE
	.align		8
        /*00b8*/ 	.dword	_ZN34_INTERNAL_e8337dc5_4_k_cu_fc2943fa4cuda3std6ranges3__45__cpo4prevE
	.align		8
        /*00c0*/ 	.dword	_ZN34_INTERNAL_e8337dc5_4_k_cu_fc2943fa4cuda3std6ranges3__45__cpo4dataE
	.align		8
        /*00c8*/ 	.dword	_ZN34_INTERNAL_e8337dc5_4_k_cu_fc2943fa4cuda3std6ranges3__45__cpo5cdataE
	.align		8
        /*00d0*/ 	.dword	_ZN34_INTERNAL_e8337dc5_4_k_cu_fc2943fa4cuda3std6ranges3__45__cpo4sizeE
	.align		8
        /*00d8*/ 	.dword	_ZN34_INTERNAL_e8337dc5_4_k_cu_fc2943fa4cuda3std6ranges3__45__cpo5ssizeE
	.align		8
        /*00e0*/ 	.dword	_ZN34_INTERNAL_e8337dc5_4_k_cu_fc2943fa4cuda3std6ranges3__45__cpo8distanceE
	.align		8
        /*00e8*/ 	.dword	_ZN34_INTERNAL_e8337dc5_4_k_cu_fc2943fa6thrust24THRUST_300001_SM_1000_NS8cuda_cub3parE
	.align		8
        /*00f0*/ 	.dword	_ZN34_INTERNAL_e8337dc5_4_k_cu_fc2943fa6thrust24THRUST_300001_SM_1000_NS8cuda_cub10par_nosyncE
	.align		8
        /*00f8*/ 	.dword	_ZN34_INTERNAL_e8337dc5_4_k_cu_fc2943fa6thrust24THRUST_300001_SM_1000_NS6system6detail10sequential3seqE
	.align		8
        /*0100*/ 	.dword	_ZN34_INTERNAL_e8337dc5_4_k_cu_fc2943fa6thrust24THRUST_300001_SM_1000_NS12placeholders2_1E
	.align		8
        /*0108*/ 	.dword	_ZN34_INTERNAL_e8337dc5_4_k_cu_fc2943fa6thrust24THRUST_300001_SM_1000_NS12placeholders2_2E
	.align		8
        /*0110*/ 	.dword	_ZN34_INTERNAL_e8337dc5_4_k_cu_fc2943fa6thrust24THRUST_300001_SM_1000_NS12placeholders2_3E
	.align		8
        /*0118*/ 	.dword	_ZN34_INTERNAL_e8337dc5_4_k_cu_fc2943fa6thrust24THRUST_300001_SM_1000_NS12placeholders2_4E
	.align		8
        /*0120*/ 	.dword	_ZN34_INTERNAL_e8337dc5_4_k_cu_fc2943fa6thrust24THRUST_300001_SM_1000_NS12placeholders2_5E
	.align		8
        /*0128*/ 	.dword	_ZN34_INTERNAL_e8337dc5_4_k_cu_fc2943fa6thrust24THRUST_300001_SM_1000_NS12placeholders2_6E
	.align		8
        /*0130*/ 	.dword	_ZN34_INTERNAL_e8337dc5_4_k_cu_fc2943fa6thrust24THRUST_300001_SM_1000_NS12placeholders2_7E
	.align		8
        /*0138*/ 	.dword	_ZN34_INTERNAL_e8337dc5_4_k_cu_fc2943fa6thrust24THRUST_300001_SM_1000_NS12placeholders2_8E
	.align		8
        /*0140*/ 	.dword	_ZN34_INTERNAL_e8337dc5_4_k_cu_fc2943fa6thrust24THRUST_300001_SM_1000_NS12placeholders2_9E
	.align		8
        /*0148*/ 	.dword	_ZN34_INTERNAL_e8337dc5_4_k_cu_fc2943fa6thrust24THRUST_300001_SM_1000_NS12placeholders3_10E
	.align		8
        /*0150*/ 	.dword	_ZN34_INTERNAL_e8337dc5_4_k_cu_fc2943fa6thrust24THRUST_300001_SM_1000_NS3seqE
	.align		8
        /*0158*/ 	.dword	$str


//--------------------- .text._ZN3cub18CUB_300001_SM_10006detail8for_each13static_kernelINS2_12policy_hub_t12policy_500_tEmNS2_12op_wrapper_tImN6thrust24THRUST_300001_SM_1000_NS6detail23allocator_traits_detail24construct1_via_allocatorINS8_16device_allocatorIN4cuda3std3__44pairIPKciEEEEEENS8_10device_ptrISJ_EEEEEEvT0_T1_ --------------------------
	.section	.text._ZN3cub18CUB_300001_SM_10006detail8for_each13static_kernelINS2_12policy_hub_t12policy_500_tEmNS2_12op_wrapper_tImN6thrust24THRUST_300001_SM_1000_NS6detail23allocator_traits_detail24construct1_via_allocatorINS8_16device_allocatorIN4cuda3std3__44pairIPKciEEEEEENS8_10device_ptrISJ_EEEEEEvT0_T1_,"ax",@progbits
	.align	128
        .global         _ZN3cub18CUB_300001_SM_10006detail8for_each13static_kernelINS2_12policy_hub_t12policy_500_tEmNS2_12op_wrapper_tImN6thrust24THRUST_300001_SM_1000_NS6detail23allocator_traits_detail24construct1_via_allocatorINS8_16device_allocatorIN4cuda3std3__44pairIPKciEEEEEENS8_10device_ptrISJ_EEEEEEvT0_T1_
        .type           _ZN3cub18CUB_300001_SM_10006detail8for_each13static_kernelINS2_12policy_hub_t12policy_500_tEmNS2_12op_wrapper_tImN6thrust24THRUST_300001_SM_1000_NS6detail23allocator_traits_detail24construct1_via_allocatorINS8_16device_allocatorIN4cuda3std3__44pairIPKciEEEEEENS8_10device_ptrISJ_EEEEEEvT0_T1_,@function
        .size           _ZN3cub18CUB_300001_SM_10006detail8for_each13static_kernelINS2_12policy_hub_t12policy_500_tEmNS2_12op_wrapper_tImN6thrust24THRUST_300001_SM_1000_NS6detail23allocator_traits_detail24construct1_via_allocatorINS8_16device_allocatorIN4cuda3std3__44pairIPKciEEEEEENS8_10device_ptrISJ_EEEEEEvT0_T1_,(.L_x_8 - _ZN3cub18CUB_300001_SM_10006detail8for_each13static_kernelINS2_12policy_hub_t12policy_500_tEmNS2_12op_wrapper_tImN6thrust24THRUST_300001_SM_1000_NS6detail23allocator_traits_detail24construct1_via_allocatorINS8_16device_allocatorIN4cuda3std3__44pairIPKciEEEEEENS8_10device_ptrISJ_EEEEEEvT0_T1_)
        .other          _ZN3cub18CUB_300001_SM_10006detail8for_each13static_kernelINS2_12policy_hub_t12policy_500_tEmNS2_12op_wrapper_tImN6thrust24THRUST_300001_SM_1000_NS6detail23allocator_traits_detail24construct1_via_allocatorINS8_16device_allocatorIN4cuda3std3__44pairIPKciEEEEEENS8_10device_ptrISJ_EEEEEEvT0_T1_,@"STO_CUDA_ENTRY STV_DEFAULT"
_ZN3cub18CUB_300001_SM_10006detail8for_each13static_kernelINS2_12policy_hub_t12policy_500_tEmNS2_12op_wrapper_tImN6thrust24THRUST_300001_SM_1000_NS6detail23allocator_traits_detail24construct1_via_allocatorINS8_16device_allocatorIN4cuda3std3__44pairIPKciEEEEEENS8_10device_ptrISJ_EEEEEEvT0_T1_:
.text._ZN3cub18CUB_300001_SM_10006detail8for_each13static_kernelINS2_12policy_hub_t12policy_500_tEmNS2_12op_wrapper_tImN6thrust24THRUST_300001_SM_1000_NS6detail23allocator_traits_detail24construct1_via_allocatorINS8_16device_allocatorIN4cuda3std3__44pairIPKciEEEEEENS8_10device_ptrISJ_EEEEEEvT0_T1_:
[----:B------:R-:W-:Y:S08]  /*0000*/  LDC R1, c[0x0][0x37c] ;  /* 0x0000df00ff017b82 */ /* 0x000ff00000000800 */
[----:B------:R-:W0:Y:S01]  /*0010*/  S2UR UR4, SR_CTAID.X ;  /* 0x00000000000479c3 */ /* 0x000e220000002500 */
[----:B------:R-:W1:Y:S01]  /*0020*/  LDCU.64 UR6, c[0x0][0x380] ;  /* 0x00007000ff0677ac */ /* 0x000e620008000a00 */
[----:B------:R-:W2:Y:S01]  /*0030*/  LDCU.64 UR8, c[0x0][0x358] ;  /* 0x00006b00ff0877ac */ /* 0x000ea20008000a00 */
[----:B0-----:R-:W-:-:S04]  /*0040*/  UIMAD.WIDE.U32 UR4, UR4, 0x200, URZ ;  /* 0x00000200040478a5 */ /* 0x001fc8000f8e00ff */
[----:B-1----:R-:W-:-:S04]  /*0050*/  UIADD3 UR6, UP0, UPT, -UR4, UR6, URZ ;  /* 0x0000000604067290 */ /* 0x002fc8000ff1e1ff */
[----:B------:R-:W-:Y:S02]  /*0060*/  UIADD3.X UR7, UPT, UPT, ~UR5, UR7, URZ, UP0, !UPT ;  /* 0x0000000705077290 */ /* 0x000fe400087fe5ff */
[----:B------:R-:W-:-:S04]  /*0070*/  UISETP.GE.U32.AND UP0, UPT, UR6, 0x200, UPT ;  /* 0x000002000600788c */ /* 0x000fc8000bf06070 */
[----:B------:R-:W-:-:S09]  /*0080*/  UISETP.GE.U32.AND.EX UP0, UPT, UR7, URZ, UPT, UP0 ;  /* 0x000000ff0700728c */ /* 0x000fd2000bf06100 */
[----:B--2---:R-:W-:Y:S05]  /*0090*/  BRA.U !UP0, `(.L_x_0) ;  /* 0x00000001082c7547 */ /* 0x004fea000b800000 */
[----:B------:R-:W0:Y:S01]  /*00a0*/  S2R R0, SR_TID.X ;  /* 0x0000000000007919 */ /* 0x000e220000002100 */
[----:B------:R-:W1:Y:S01]  /*00b0*/  LDCU.64 UR6, c[0x0][0x388] ;  /* 0x00007100ff0677ac */ /* 0x000e620008000a00 */
[----:B0-----:R-:W-:-:S05]  /*00c0*/  IADD3 R0, P0, PT, R0, UR4, RZ ;  /* 0x0000000400007c10 */ /* 0x001fca000ff1e0ff */
[----:B------:R-:W-:Y:S01]  /*00d0*/  IMAD.X R3, RZ, RZ, UR5, P0 ;  /* 0x00000005ff037e24 */ /* 0x000fe200080e06ff */
[----:B-1----:R-:W-:-:S04]  /*00e0*/  LEA R2, P0, R0, UR6, 0x4 ;  /* 0x0000000600027c11 */ /* 0x002fc8000f8020ff */
[----:B------:R-:W-:-:S05]  /*00f0*/  LEA.HI.X R3, R0, UR7, R3, 0x4, P0 ;  /* 0x0000000700037c11 */ /* 0x000fca00080f2403 */
[----:B------:R-:W-:Y:S04]  /*0100*/  STG.E.64 desc[UR8][R2.64], RZ ;  /* 0x000000ff02007986 */ /* 0x000fe8000c101b08 */
[----:B------:R-:W-:Y:S04]  /*0110*/  STG.E.64 desc[UR8][R2.64+0x8], RZ ;  /* 0x000008ff02007986 */ /* 0x000fe8000c101b08 */
[----:B------:R-:W-:Y:S04]  /*0120*/  STG.E.64 desc[UR8][R2.64+0x1000], RZ ;  /* 0x001000ff02007986 */ /* 0x000fe8000c101b08 */
[----:B------:R-:W-:Y:S01]  /*0130*/  STG.E.64 desc[UR8][R2.64+0x1008], RZ ;  /* 0x001008ff02007986 */ /* 0x000fe2000c101b08 */
[----:B------:R-:W-:Y:S05]  /*0140*/  EXIT ;  /* 0x000000000000794d */ /* 0x000fea0003800000 */
.L_x_0:
[----:B------:R-:W0:Y:S01]  /*0150*/  S2R R0, SR_TID.X ;  /* 0x0000000000007919 */ /* 0x000e220000002100 */
[----:B------:R-:W1:Y:S01]  /*0160*/  LDCU.64 UR10, c[0x0][0x388] ;  /* 0x00007100ff0a77ac */ /* 0x000e620008000a00 */
[----:B------:R-:W-:Y:S02]  /*0170*/  IMAD.U32 R3, RZ, RZ, UR7 ;  /* 0x00000007ff037e24 */ /* 0x000fe4000f8e00ff */
[----:B------:R-:W-:Y:S02]  /*0180*/  IMAD.U32 R4, RZ, RZ, UR7 ;  /* 0x00000007ff047e24 */ /* 0x000fe4000f8e00ff */
[C---:B0-----:R-:W-:Y:S01]  /*0190*/  VIADD R2, R0.reuse, 0x100 ;  /* 0x0000010000027836 */ /* 0x041fe20000000000 */
[C---:B------:R-:W-:Y:S02]  /*01a0*/  ISETP.LT.U32.AND P0, PT, R0.reuse, UR6, PT ;  /* 0x0000000600007c0c */ /* 0x040fe4000bf01070 */
[----:B------:R-:W-:Y:S02]  /*01b0*/  IADD3 R0, P2, PT, R0, UR4, RZ ;  /* 0x0000000400007c10 */ /* 0x000fe4000ff5e0ff */
[----:B------:R-:W-:-:S02]  /*01c0*/  ISETP.LT.U32.AND P1, PT, R2, UR6, PT ;  /* 0x0000000602007c0c */ /* 0x000fc4000bf21070 */
[----:B------:R-:W-:Y:S01]  /*01d0*/  ISETP.GT.U32.AND.EX P0, PT, R3, RZ, PT, P0 ;  /* 0x000000ff0300720c */ /* 0x000fe20003f04100 */
[----:B------:R-:W-:Y:S01]  /*01e0*/  IMAD.X R3, RZ, RZ, UR5, P2 ;  /* 0x00000005ff037e24 */ /* 0x000fe200090e06ff */
[----:B------:R-:W-:Y:S02]  /*01f0*/  ISETP.GT.U32.AND.EX P1, PT, R4, RZ, PT, P1 ;  /* 0x000000ff0400720c */ /* 0x000fe40003f24110 */
[----:B-1----:R-:W-:-:S04]  /*0200*/  LEA R2, P2, R0, UR10, 0x4 ;  /* 0x0000000a00027c11 */ /* 0x002fc8000f8420ff */
[----:B------:R-:W-:-:S05]  /*0210*/  LEA.HI.X R3, R0, UR11, R3, 0x4, P2 ;  /* 0x0000000b00037c11 */ /* 0x000fca00090f2403 */
[----:B------:R0:W-:Y:S04]  /*0220*/  @P0 STG.E.64 desc[UR8][R2.64], RZ ;  /* 0x000000ff02000986 */ /* 0x0001e8000c101b08 */
[----:B------:R0:W-:Y:S01]  /*0230*/  @P0 STG.E.64 desc[UR8][R2.64+0x8], RZ ;  /* 0x000008ff02000986 */ /* 0x0001e2000c101b08 */
[----:B------:R-:W-:Y:S05]  /*0240*/  @!P1 EXIT ;  /* 0x000000000000994d */ /* 0x000fea0003800000 */
[----:B------:R-:W-:Y:S04]  /*0250*/  STG.E.64 desc[UR8][R2.64+0x1000], RZ ;  /* 0x001000ff02007986 */ /* 0x000fe8000c101b08 */
[----:B------:R-:W-:Y:S01]  /*0260*/  STG.E.64 desc[UR8][R2.64+0x1008], RZ ;  /* 0x001008ff02007986 */ /* 0x000fe2000c101b08 */
[----:B------:R-:W-:Y:S05]  /*0270*/  EXIT ;  /* 0x000000000000794d */ /* 0x000fea0003800000 */
.L_x_1:
[----:B------:R-:W-:-:S00]  /*0280*/  BRA `(.L_x_1) ;  /* 0xfffffffc00fc7947 */ /* 0x000fc0000383ffff */
[----:B------:R-:W-:-:S00]  /*0290*/  NOP ;  /* 0x0000000000007918 */ /* 0x000fc00000000000 */
        /* <DEDUP_REMOVED lines=14> */
.L_x_8:


//--------------------- .text._ZN3cub18CUB_300001_SM_10006detail11EmptyKernelIvEEvv --------------------------
	.section	.text._ZN3cub18CUB_300001_SM_10006detail11EmptyKernelIvEEvv,"ax",@progbits
	.align	128
        .global         _ZN3cub18CUB_300001_SM_10006detail11EmptyKernelIvEEvv
        .type           _ZN3cub18CUB_300001_SM_10006detail11EmptyKernelIvEEvv,@function
        .size           _ZN3cub18CUB_300001_SM_10006detail11EmptyKernelIvEEvv,(.L_x_9 - _ZN3cub18CUB_300001_SM_10006detail11EmptyKernelIvEEvv)
        .other          _ZN3cub18CUB_300001_SM_10006detail11EmptyKernelIvEEvv,@"STO_CUDA_ENTRY STV_DEFAULT"
_ZN3cub18CUB_300001_SM_10006detail11EmptyKernelIvEEvv:
.text._ZN3cub18CUB_300001_SM_10006detail11EmptyKernelIvEEvv:
[----:B------:R-:W-:Y:S01]  /*0000*/  LDC R1, c[0x0][0x37c] ;  /* 0x0000df00ff017b82 */ /* 0x000fe20000000800 */
[----:B------:R-:W-:Y:S05]  /*0010*/  EXIT ;  /* 0x000000000000794d */ /* 0x000fea0003800000 */
.L_x_2:
        /* <DEDUP_REMOVED lines=14> */
.L_x_9:


//--------------------- .text._Z22findMaxFrequencyKernelPKN4cuda3std3__44pairIPKciEEiPS5_ --------------------------
	.section	.text._Z22findMaxFrequencyKernelPKN4cuda3std3__44pairIPKciEEiPS5_,"ax",@progbits
	.align	128
        .global         _Z22findMaxFrequencyKernelPKN4cuda3std3__44pairIPKciEEiPS5_
        .type           _Z22findMaxFrequencyKernelPKN4cuda3std3__44pairIPKciEEiPS5_,@function
        .size           _Z22findMaxFrequencyKernelPKN4cuda3std3__44pairIPKciEEiPS5_,(.L_x_10 - _Z22findMaxFrequencyKernelPKN4cuda3std3__44pairIPKciEEiPS5_)
        .other          _Z22findMaxFrequencyKernelPKN4cuda3std3__44pairIPKciEEiPS5_,@"STO_CUDA_ENTRY STV_DEFAULT"
_Z22findMaxFrequencyKernelPKN4cuda3std3__44pairIPKciEEiPS5_:
.text._Z22findMaxFrequencyKernelPKN4cuda3std3__44pairIPKciEEiPS5_:
[----:B------:R-:W-:Y:S01]  /*0000*/  LDC R1, c[0x0][0x37c] ;  /* 0x0000df00ff017b82 */ /* 0x000fe20000000800 */
[----:B------:R-:W0:Y:S01]  /*0010*/  S2R R11, SR_TID.X ;  /* 0x00000000000b7919 */ /* 0x000e220000002100 */
[----:B------:R-:W0:Y:S01]  /*0020*/  LDCU UR8, c[0x0][0x360] ;  /* 0x00006c00ff0877ac */ /* 0x000e220008000800 */
[----:B------:R-:W0:Y:S01]  /*0030*/  S2R R10, SR_CTAID.X ;  /* 0x00000000000a7919 */ /* 0x000e220000002500 */
[----:B------:R-:W1:Y:S01]  /*0040*/  LDCU UR4, c[0x0][0x388] ;  /* 0x00007100ff0477ac */ /* 0x000e620008000800 */
[----:B------:R-:W2:Y:S01]  /*0050*/  LDCU.64 UR6, c[0x0][0x358] ;  /* 0x00006b00ff0677ac */ /* 0x000ea20008000a00 */
[----:B0-----:R-:W-:-:S05]  /*0060*/  IMAD R5, R10, UR8, R11 ;  /* 0x000000080a057c24 */ /* 0x001fca000f8e020b */
[----:B-1----:R-:W-:-:S13]  /*0070*/  ISETP.GE.AND P0, PT, R5, UR4, PT ;  /* 0x0000000405007c0c */ /* 0x002fda000bf06270 */
[----:B------:R-:W0:Y:S02]  /*0080*/  @!P0 LDC.64 R2, c[0x0][0x380] ;  /* 0x0000e000ff028b82 */ /* 0x000e240000000a00 */
[----:B0-----:R-:W-:-:S06]  /*0090*/  @!P0 IMAD.WIDE R2, R5, 0x10, R2 ;  /* 0x0000001005028825 */ /* 0x001fcc00078e0202 */
[----:B------:R-:W0:Y:S01]  /*00a0*/  S2UR UR5, SR_CgaCtaId ;  /* 0x00000000000579c3 */ /* 0x000e220000008800 */
[----:B--2---:R-:W2:Y:S04]  /*00b0*/  @!P0 LDG.E.64 R8, desc[UR6][R2.64] ;  /* 0x0000000602088981 */ /* 0x004ea8000c1e1b00 */
[----:B------:R-:W3:Y:S03]  /*00c0*/  @!P0 LDG.E R6, desc[UR6][R2.64+0x8] ;  /* 0x0000080602068981 */ /* 0x000ee6000c1e1900 */
[----:B------:R-:W1:Y:S01]  /*00d0*/  @P0 LDC.64 R4, c[0x4][0x158] ;  /* 0x01005600ff040b82 */ /* 0x000e620000000a00 */
[----:B------:R-:W-:Y:S01]  /*00e0*/  UMOV UR4, 0x400 ;  /* 0x0000040000047882 */ /* 0x000fe20000000000 */
[----:B------:R-:W-:-:S02]  /*00f0*/  @P0 IMAD.MOV.U32 R12, RZ, RZ, -0x1 ;  /* 0xffffffffff0c0424 */ /* 0x000fc400078e00ff */
[----:B------:R-:W-:Y:S01]  /*0100*/  IMAD.U32 R0, RZ, RZ, UR8 ;  /* 0x00000008ff007e24 */ /* 0x000fe2000f8e00ff */
[----:B0-----:R-:W-:-:S06]  /*0110*/  ULEA UR4, UR5, UR4, 0x18 ;  /* 0x0000000405047291 */ /* 0x001fcc000f8ec0ff */
[----:B------:R-:W-:-:S05]  /*0120*/  LEA R7, R11, UR4, 0x4 ;  /* 0x000000040b077c11 */ /* 0x000fca000f8e20ff */
[----:B--2---:R0:W-:Y:S04]  /*0130*/  @!P0 STS.64 [R7], R8 ;  /* 0x0000000807008388 */ /* 0x0041e80000000a00 */
[----:B---3--:R0:W-:Y:S04]  /*0140*/  @!P0 STS [R7+0x8], R6 ;  /* 0x0000080607008388 */ /* 0x0081e80000000800 */
[----:B------:R0:W-:Y:S04]  /*0150*/  @P0 STS [R7+0x8], R12 ;  /* 0x0000080c07000388 */ /* 0x0001e80000000800 */
[----:B-1----:R0:W-:Y:S01]  /*0160*/  @P0 STS.64 [R7], R4 ;  /* 0x0000000407000388 */ /* 0x0021e20000000a00 */
[----:B------:R-:W-:Y:S01]  /*0170*/  BAR.SYNC.DEFER_BLOCKING 0x0 ;  /* 0x0000000000007b1d */ /* 0x000fe20000010000 */
[----:B------:R-:W-:-:S13]  /*0180*/  ISETP.GE.U32.AND P0, PT, R0, 0x2, PT ;  /* 0x000000020000780c */ /* 0x000fda0003f06070 */
[----:B0-----:R-:W-:Y:S05]  /*0190*/  @!P0 BRA `(.L_x_3) ;  /* 0x0000000000488947 */ /* 0x001fea0003800000 */
[----:B------:R-:W-:-:S07]  /*01a0*/  VIADD R5, R7, 0x8 ;  /* 0x0000000807057836 */ /* 0x000fce0000000000 */
.L_x_6:
[--C-:B------:R-:W-:Y:S01]  /*01b0*/  IMAD.MOV.U32 R6, RZ, RZ, R0.reuse ;  /* 0x000000ffff067224 */ /* 0x100fe200078e0000 */
[----:B------:R-:W-:Y:S01]  /*01c0*/  SHF.R.U32.HI R0, RZ, 0x1, R0 ;  /* 0x00000001ff007819 */ /* 0x000fe20000011600 */
[----:B------:R-:W-:Y:S03]  /*01d0*/  BSSY.RECONVERGENT B0, `(.L_x_4) ;  /* 0x000000b000007945 */ /* 0x000fe60003800200 */
[----:B------:R-:W-:-:S13]  /*01e0*/  ISETP.GE.U32.AND P0, PT, R11, R0, PT ;  /* 0x000000000b00720c */ /* 0x000fda0003f06070 */
[----:B0-----:R-:W-:Y:S05]  /*01f0*/  @P0 BRA `(.L_x_5) ;  /* 0x0000000000200947 */ /* 0x001fea0003800000 */
[----:B------:R-:W-:Y:S01]  /*0200*/  IMAD R8, R0, 0x10, R5 ;  /* 0x0000001000087824 */ /* 0x000fe200078e0205 */
[----:B------:R-:W-:Y:S04]  /*0210*/  LDS R2, [R7+0x8] ;  /* 0x0000080007027984 */ /* 0x000fe80000000800 */
[----:B------:R-:W0:Y:S02]  /*0220*/  LDS R3, [R8] ;  /* 0x0000000008037984 */ /* 0x000e240000000800 */
[----:B0-----:R-:W-:-:S13]  /*0230*/  ISETP.GE.AND P0, PT, R2, R3, PT ;  /* 0x000000030200720c */ /* 0x001fda0003f06270 */
[----:B------:R-:W0:Y:S04]  /*0240*/  @!P0 LDS.64 R2, [R8+-0x8] ;  /* 0xfffff80008028984 */ /* 0x000e280000000a00 */
[----:B------:R-:W1:Y:S04]  /*0250*/  @!P0 LDS R4, [R8] ;  /* 0x0000000008048984 */ /* 0x000e680000000800 */
[----:B0-----:R0:W-:Y:S04]  /*0260*/  @!P0 STS.64 [R7], R2 ;  /* 0x0000000207008388 */ /* 0x0011e80000000a00 */
[----:B-1----:R0:W-:Y:S02]  /*0270*/  @!P0 STS [R7+0x8], R4 ;  /* 0x0000080407008388 */ /* 0x0021e40000000800 */
.L_x_5:
[----:B------:R-:W-:Y:S05]  /*0280*/  BSYNC.RECONVERGENT B0 ;  /* 0x0000000000007941 */ /* 0x000fea0003800200 */
.L_x_4:
[----:B------:R-:W-:Y:S01]  /*0290*/  BAR.SYNC.DEFER_BLOCKING 0x0 ;  /* 0x0000000000007b1d */ /* 0x000fe20000010000 */
[----:B------:R-:W-:-:S13]  /*02a0*/  ISETP.GT.U32.AND P0, PT, R6, 0x3, PT ;  /* 0x000000030600780c */ /* 0x000fda0003f04070 */
[----:B------:R-:W-:Y:S05]  /*02b0*/  @P0 BRA `(.L_x_6) ;  /* 0xfffffffc00bc0947 */ /* 0x000fea000383ffff */
.L_x_3:
[----:B------:R-:W-:-:S13]  /*02c0*/  ISETP.NE.AND P0, PT, R11, RZ, PT ;  /* 0x000000ff0b00720c */ /* 0x000fda0003f05270 */
[----:B------:R-:W-:Y:S05]  /*02d0*/  @P0 EXIT ;  /* 0x000000000000094d */ /* 0x000fea0003800000 */
[----:B------:R-:W1:Y:S01]  /*02e0*/  S2UR UR5, SR_CgaCtaId ;  /* 0x00000000000579c3 */ /* 0x000e620000008800 */
[----:B------:R-:W-:-:S07]  /*02f0*/  UMOV UR4, 0x400 ;  /* 0x0000040000047882 */ /* 0x000fce0000000000 */
[----:B0-----:R-:W0:Y:S01]  /*0300*/  LDC.64 R2, c[0x0][0x390] ;  /* 0x0000e400ff027b82 */ /* 0x001e220000000a00 */
[----:B-1----:R-:W-:Y:S01]  /*0310*/  ULEA UR4, UR5, UR4, 0x18 ;  /* 0x0000000405047291 */ /* 0x002fe2000f8ec0ff */
[----:B0-----:R-:W-:-:S08]  /*0320*/  IMAD.WIDE.U32 R2, R10, 0x10, R2 ;  /* 0x000000100a027825 */ /* 0x001fd000078e0002 */
[----:B------:R-:W0:Y:S04]  /*0330*/  LDS.128 R4, [UR4] ;  /* 0x00000004ff047984 */ /* 0x000e280008000c00 */
[----:B0-----:R-:W-:Y:S04]  /*0340*/  STG.E.64 desc[UR6][R2.64], R4 ;  /* 0x0000000402007986 */ /* 0x001fe8000c101b06 */
[----:B------:R-:W-:Y:S01]  /*0350*/  STG.E desc[UR6][R2.64+0x8], R6 ;  /* 0x0000080602007986 */ /* 0x000fe2000c101906 */
[----:B------:R-:W-:Y:S05]  /*0360*/  EXIT ;  /* 0x000000000000794d */ /* 0x000fea0003800000 */
.L_x_7:
        /* <DEDUP_REMOVED lines=9> */
.L_x_10:


//--------------------- .nv.shared._ZN3cub18CUB_300001_SM_10006detail8for_each13static_kernelINS2_12policy_hub_t12policy_500_tEmNS2_12op_wrapper_tImN6thrust24THRUST_300001_SM_1000_NS6detail23allocator_traits_detail24construct1_via_allocatorINS8_16device_allocatorIN4cuda3std3__44pairIPKciEEEEEENS8_10device_ptrISJ_EEEEEEvT0_T1_ --------------------------
	.section	.nv.shared._ZN3cub18CUB_300001_SM_10006detail8for_each13static_kernelINS2_12policy_hub_t12policy_500_tEmNS2_12op_wrapper_tImN6thrust24THRUST_300001_SM_1000_NS6detail23allocator_traits_detail24construct1_via_allocatorINS8_16device_allocatorIN4cuda3std3__44pairIPKciEEEEEENS8_10device_ptrISJ_EEEEEEvT0_T1_,"aw",@nobits
	.sectionflags	@""
	.align	16
	.zero		1024


//--------------------- .nv.shared.reserved.0     --------------------------
	.section	.nv.shared.reserved.0,"aw",@nobits
	.weak		__nv_reservedSMEM_offset_0_alias
	.size		__nv_reservedSMEM_offset_0_alias, 0, 64
	.other		__nv_reservedSMEM_offset_0_alias,@"STO_CUDA_RESERVED_SHARED STV_DEFAULT"
__nv_reservedSMEM_offset_0_alias:
	.zero		0
	.zero		64


//--------------------- .nv.global                --------------------------
	.section	.nv.global,"aw",@nobits
.nv.global:
	.type		_ZN34_INTERNAL_e8337dc5_4_k_cu_fc2943fa6thrust24THRUST_300001_SM_1000_NS3seqE,@object
	.size		_ZN34_INTERNAL_e8337dc5_4_k_cu_fc2943fa6thrust24THRUST_300001_SM_1000_NS3seqE,(_ZN34_INTERNAL_e8337dc5_4_k_cu_fc2943fa4cuda3std3__48in_placeE - _ZN34_INTERNAL_e8337dc5_4_k_cu_fc2943fa6thrust24THRUST_300001_SM_1000_NS3seqE)
_ZN34_INTERNAL_e8337dc5_4_k_cu_fc2943fa6thrust24THRUST_300001_SM_1000_NS3seqE:
	.zero		1
	.type		_ZN34_INTERNAL_e8337dc5_4_k_cu_fc2943fa4cuda3std3__48in_placeE,@object
	.size		_ZN34_INTERNAL_e8337dc5_4_k_cu_fc2943fa4cuda3std3__48in_placeE,(_ZN34_INTERNAL_e8337dc5_4_k_cu_fc2943fa4cuda3std6ranges3__45__cpo4sizeE - _ZN34_INTERNAL_e8337dc5_4_k_cu_fc2943fa4cuda3std3__48in_placeE)
_ZN34_INTERNAL_e8337dc5_4_k_cu_fc2943fa4cuda3std3__48in_placeE:
	.zero		1
	.type		_ZN34_INTERNAL_e8337dc5_4_k_cu_fc2943fa4cuda3std6ranges3__45__cpo4sizeE,@object
	.size		_ZN34_INTERNAL_e8337dc5_4_k_cu_fc2943fa4cuda3std6ranges3__45__cpo4sizeE,(_ZN34_INTERNAL_e8337dc5_4_k_cu_fc2943fa6thrust24THRUST_300001_SM_1000_NS12placeholders2_3E - _ZN34_INTERNAL_e8337dc5_4_k_cu_fc2943fa4cuda3std6ranges3__45__cpo4sizeE)
_ZN34_INTERNAL_e8337dc5_4_k_cu_fc2943fa4cuda3std6ranges3__45__cpo4sizeE:
	.zero		1
	.type		_ZN34_INTERNAL_e8337dc5_4_k_cu_fc2943fa6thrust24THRUST_300001_SM_1000_NS12placeholders2_3E,@object
	.size		_ZN34_INTERNAL_e8337dc5_4_k_cu_fc2943fa6thrust24THRUST_300001_SM_1000_NS12placeholders2_3E,(_ZN34_INTERNAL_e8337dc5_4_k_cu_fc2943fa4cuda3std3__45__cpo6cbeginE - _ZN34_INTERNAL_e8337dc5_4_k_cu_fc2943fa6thrust24THRUST_300001_SM_1000_NS12placeholders2_3E)
_ZN34_INTERNAL_e8337dc5_4_k_cu_fc2943fa6thrust24THRUST_300001_SM_1000_NS12placeholders2_3E:
	.zero		1
	.type		_ZN34_INTERNAL_e8337dc5_4_k_cu_fc2943fa4cuda3std3__45__cpo6cbeginE,@object
	.size		_ZN34_INTERNAL_e8337dc5_4_k_cu_fc2943fa4cuda3std3__45__cpo6cbeginE,(_ZN34_INTERNAL_e8337dc5_4_k_cu_fc2943fa4cuda3std6ranges3__45__cpo6cbeginE - _ZN34_INTERNAL_e8337dc5_4_k_cu_fc2943fa4cuda3std3__45__cpo6cbeginE)
_ZN34_INTERNAL_e8337dc5_4_k_cu_fc2943fa4cuda3std3__45__cpo6cbeginE:
	.zero		1
	.type		_ZN34_INTERNAL_e8337dc5_4_k_cu_fc2943fa4cuda3std6ranges3__45__cpo6cbeginE,@object
	.size		_ZN34_INTERNAL_e8337dc5_4_k_cu_fc2943fa4cuda3std6ranges3__45__cpo6cbeginE,(_ZN34_INTERNAL_e8337dc5_4_k_cu_fc2943fa6thrust24THRUST_300001_SM_1000_NS12placeholders2_7E - _ZN34_INTERNAL_e8337dc5_4_k_cu_fc2943fa4cuda3std6ranges3__45__cpo6cbeginE)
_ZN34_INTERNAL_e8337dc5_4_k_cu_fc2943fa4cuda3std6ranges3__45__cpo6cbeginE:
	.zero		1
	.type		_ZN34_INTERNAL_e8337dc5_4_k_cu_fc2943fa6thrust24THRUST_300001_SM_1000_NS12placeholders2_7E,@object
	.size		_ZN34_INTERNAL_e8337dc5_4_k_cu_fc2943fa6thrust24THRUST_300001_SM_1000_NS12placeholders2_7E,(_ZN34_INTERNAL_e8337dc5_4_k_cu_fc2943fa4cuda3std3__45__cpo7crbeginE - _ZN34_INTERNAL_e8337dc5_4_k_cu_fc2943fa6thrust24THRUST_300001_SM_1000_NS12placeholders2_7E)
_ZN34_INTERNAL_e8337dc5_4_k_cu_fc2943fa6thrust24THRUST_300001_SM_1000_NS12placeholders2_7E:
	.zero		1
	.type		_ZN34_INTERNAL_e8337dc5_4_k_cu_fc2943fa4cuda3std3__45__cpo7crbeginE,@object
	.size		_ZN34_INTERNAL_e8337dc5_4_k_cu_fc2943fa4cuda3std3__45__cpo7crbeginE,(_ZN34_INTERNAL_e8337dc5_4_k_cu_fc2943fa4cuda3std6ranges3__45__cpo4nextE - _ZN34_INTERNAL_e8337dc5_4_k_cu_fc2943fa4cuda3std3__45__cpo7crbeginE)
_ZN34_INTERNAL_e8337dc5_4_k_cu_fc2943fa4cuda3std3__45__cpo7crbeginE:
	.zero		1
	.type		_ZN34_INTERNAL_e8337dc5_4_k_cu_fc2943fa4cuda3std6ranges3__45__cpo4nextE,@object
	.size		_ZN34_INTERNAL_e8337dc5_4_k_cu_fc2943fa4cuda3std6ranges3__45__cpo4nextE,(_ZN34_INTERNAL_e8337dc5_4_k_cu_fc2943fa4cuda3std6ranges3__45__cpo4swapE - _ZN34_INTERNAL_e8337dc5_4_k_cu_fc2943fa4cuda3std6ranges3__45__cpo4nextE)
_ZN34_INTERNAL_e8337dc5_4_k_cu_fc2943fa4cuda3std6ranges3__45__cpo4nextE:
	.zero		1
	.type		_ZN34_INTERNAL_e8337dc5_4_k_cu_fc2943fa4cuda3std6ranges3__45__cpo4swapE,@object
	.size		_ZN34_INTERNAL_e8337dc5_4_k_cu_fc2943fa4cuda3std6ranges3__45__cpo4swapE,(_ZN34_INTERNAL_e8337dc5_4_k_cu_fc2943fa6thrust24THRUST_300001_SM_1000_NS8cuda_cub10par_nosyncE - _ZN34_INTERNAL_e8337dc5_4_k_cu_fc2943fa4cuda3std6ranges3__45__cpo4swapE)
_ZN34_INTERNAL_e8337dc5_4_k_cu_fc2943fa4cuda3std6ranges3__45__cpo4swapE:
	.zero		1
	.type		_ZN34_INTERNAL_e8337dc5_4_k_cu_fc2943fa6thrust24THRUST_300001_SM_1000_NS8cuda_cub10par_nosyncE,@object
	.size		_ZN34_INTERNAL_e8337dc5_4_k_cu_fc2943fa6thrust24THRUST_300001_SM_1000_NS8cuda_cub10par_nosyncE,(_ZN34_INTERNAL_e8337dc5_4_k_cu_fc2943fa6thrust24THRUST_300001_SM_1000_NS12placeholders2_9E - _ZN34_INTERNAL_e8337dc5_4_k_cu_fc2943fa6thrust24THRUST_300001_SM_1000_NS8cuda_cub10par_nosyncE)
_ZN34_INTERNAL_e8337dc5_4_k_cu_fc2943fa6thrust24THRUST_300001_SM_1000_NS8cuda_cub10par_nosyncE:
	.zero		1
	.type		_ZN34_INTERNAL_e8337dc5_4_k_cu_fc2943fa6thrust24THRUST_300001_SM_1000_NS12placeholders2_9E,@object
	.size		_ZN34_INTERNAL_e8337dc5_4_k_cu_fc2943fa6thrust24THRUST_300001_SM_1000_NS12placeholders2_9E,(_ZN34_INTERNAL_e8337dc5_4_k_cu_fc2943fa4cuda3std3__436_GLOBAL__N__e8337dc5_4_k_cu_fc2943fa6ignoreE - _ZN34_INTERNAL_e8337dc5_4_k_cu_fc2943fa6thrust24THRUST_300001_SM_1000_NS12placeholders2_9E)
_ZN34_INTERNAL_e8337dc5_4_k_cu_fc2943fa6thrust24THRUST_300001_SM_1000_NS12placeholders2_9E:
	.zero		1
	.type		_ZN34_INTERNAL_e8337dc5_4_k_cu_fc2943fa4cuda3std3__436_GLOBAL__N__e8337dc5_4_k_cu_fc2943fa6ignoreE,@object
	.size		_ZN34_INTERNAL_e8337dc5_4_k_cu_fc2943fa4cuda3std3__436_GLOBAL__N__e8337dc5_4_k_cu_fc2943fa6ignoreE,(_ZN34_INTERNAL_e8337dc5_4_k_cu_fc2943fa4cuda3std6ranges3__45__cpo4dataE - _ZN34_INTERNAL_e8337dc5_4_k_cu_fc2943fa4cuda3std3__436_GLOBAL__N__e8337dc5_4_k_cu_fc2943fa6ignoreE)
_ZN34_INTERNAL_e8337dc5_4_k_cu_fc2943fa4cuda3std3__436_GLOBAL__N__e8337dc5_4_k_cu_fc2943fa6ignoreE:
	.zero		1
	.type		_ZN34_INTERNAL_e8337dc5_4_k_cu_fc2943fa4cuda3std6ranges3__45__cpo4dataE,@object
	.size		_ZN34_INTERNAL_e8337dc5_4_k_cu_fc2943fa4cuda3std6ranges3__45__cpo4dataE,(_ZN34_INTERNAL_e8337dc5_4_k_cu_fc2943fa6thrust24THRUST_300001_SM_1000_NS12placeholders2_1E - _ZN34_INTERNAL_e8337dc5_4_k_cu_fc2943fa4cuda3std6ranges3__45__cpo4dataE)
_ZN34_INTERNAL_e8337dc5_4_k_cu_fc2943fa4cuda3std6ranges3__45__cpo4dataE:
	.zero		1
	.type		_ZN34_INTERNAL_e8337dc5_4_k_cu_fc2943fa6thrust24THRUST_300001_SM_1000_NS12placeholders2_1E,@object
	.size		_ZN34_INTERNAL_e8337dc5_4_k_cu_fc2943fa6thrust24THRUST_300001_SM_1000_NS12placeholders2_1E,(_ZN34_INTERNAL_e8337dc5_4_k_cu_fc2943fa4cuda3std3__45__cpo5beginE - _ZN34_INTERNAL_e8337dc5_4_k_cu_fc2943fa6thrust24THRUST_300001_SM_1000_NS12placeholders2_1E)
_ZN34_INTERNAL_e8337dc5_4_k_cu_fc2943fa6thrust24THRUST_300001_SM_1000_NS12placeholders2_1E:
	.zero		1
	.type		_ZN34_INTERNAL_e8337dc5_4_k_cu_fc2943fa4cuda3std3__45__cpo5beginE,@object
	.size		_ZN34_INTERNAL_e8337dc5_4_k_cu_fc2943fa4cuda3std3__45__cpo5beginE,(_ZN34_INTERNAL_e8337dc5_4_k_cu_fc2943fa4cuda3std6ranges3__45__cpo5beginE - _ZN34_INTERNAL_e8337dc5_4_k_cu_fc2943fa4cuda3std3__45__cpo5beginE)
_ZN34_INTERNAL_e8337dc5_4_k_cu_fc2943fa4cuda3std3__45__cpo5beginE:
	.zero		1
	.type		_ZN34_INTERNAL_e8337dc5_4_k_cu_fc2943fa4cuda3std6ranges3__45__cpo5beginE,@object
	.size		_ZN34_INTERNAL_e8337dc5_4_k_cu_fc2943fa4cuda3std6ranges3__45__cpo5beginE,(_ZN34_INTERNAL_e8337dc5_4_k_cu_fc2943fa6thrust24THRUST_300001_SM_1000_NS12placeholders2_5E - _ZN34_INTERNAL_e8337dc5_4_k_cu_fc2943fa4cuda3std6ranges3__45__cpo5beginE)
_ZN34_INTERNAL_e8337dc5_4_k_cu_fc2943fa4cuda3std6ranges3__45__cpo5beginE:
	.zero		1
	.type		_ZN34_INTERNAL_e8337dc5_4_k_cu_fc2943fa6thrust24THRUST_300001_SM_1000_NS12placeholders2_5E,@object
	.size		_ZN34_INTERNAL_e8337dc5_4_k_cu_fc2943fa6thrust24THRUST_300001_SM_1000_NS12placeholders2_5E,(_ZN34_INTERNAL_e8337dc5_4_k_cu_fc2943fa4cuda3std3__45__cpo6rbeginE - _ZN34_INTERNAL_e8337dc5_4_k_cu_fc2943fa6thrust24THRUST_300001_SM_1000_NS12placeholders2_5E)
_ZN34_INTERNAL_e8337dc5_4_k_cu_fc2943fa6thrust24THRUST_300001_SM_1000_NS12placeholders2_5E:
	.zero		1
	.type		_ZN34_INTERNAL_e8337dc5_4_k_cu_fc2943fa4cuda3std3__45__cpo6rbeginE,@object
	.size		_ZN34_INTERNAL_e8337dc5_4_k_cu_fc2943fa4cuda3std3__45__cpo6rbeginE,(_ZN34_INTERNAL_e8337dc5_4_k_cu_fc2943fa4cuda3std6ranges3__45__cpo7advanceE - _ZN34_INTERNAL_e8337dc5_4_k_cu_fc2943fa4cuda3std3__45__cpo6rbeginE)
_ZN34_INTERNAL_e8337dc5_4_k_cu_fc2943fa4cuda3std3__45__cpo6rbeginE:
	.zero		1
	.type		_ZN34_INTERNAL_e8337dc5_4_k_cu_fc2943fa4cuda3std6ranges3__45__cpo7advanceE,@object
	.size		_ZN34_INTERNAL_e8337dc5_4_k_cu_fc2943fa4cuda3std6ranges3__45__cpo7advanceE,(_ZN34_INTERNAL_e8337dc5_4_k_cu_fc2943fa4cuda3std3__47nulloptE - _ZN34_INTERNAL_e8337dc5_4_k_cu_fc2943fa4cuda3std6ranges3__45__cpo7advanceE)
_ZN34_INTERNAL_e8337dc5_4_k_cu_fc2943fa4cuda3std6ranges3__45__cpo7advanceE:
	.zero		1
	.type		_ZN34_INTERNAL_e8337dc5_4_k_cu_fc2943fa4cuda3std3__47nulloptE,@object
	.size		_ZN34_INTERNAL_e8337dc5_4_k_cu_fc2943fa4cuda3std3__47nulloptE,(_ZN34_INTERNAL_e8337dc5_4_k_cu_fc2943fa4cuda3std6ranges3__45__cpo8distanceE - _ZN34_INTERNAL_e8337dc5_4_k_cu_fc2943fa4cuda3std3__47nulloptE)
_ZN34_INTERNAL_e8337dc5_4_k_cu_fc2943fa4cuda3std3__47nulloptE:
	.zero		1
	.type		_ZN34_INTERNAL_e8337dc5_4_k_cu_fc2943fa4cuda3std6ranges3__45__cpo8distanceE,@object
	.size		_ZN34_INTERNAL_e8337dc5_4_k_cu_fc2943fa4cuda3std6ranges3__45__cpo8distanceE,($str - _ZN34_INTERNAL_e8337dc5_4_k_cu_fc2943fa4cuda3std6ranges3__45__cpo8distanceE)
_ZN34_INTERNAL_e8337dc5_4_k_cu_fc2943fa4cuda3std6ranges3__45__cpo8distanceE:
	.zero		1
	.type		$str,@object
	.size		$str,(_ZN34_INTERNAL_e8337dc5_4_k_cu_fc2943fa4cuda3std3__420unreachable_sentinelE - $str)
$str:
	.zero		1
	.type		_ZN34_INTERNAL_e8337dc5_4_k_cu_fc2943fa4cuda3std3__420unreachable_sentinelE,@object
	.size		_ZN34_INTERNAL_e8337dc5_4_k_cu_fc2943fa4cuda3std3__420unreachable_sentinelE,(_ZN34_INTERNAL_e8337dc5_4_k_cu_fc2943fa4cuda3std6ranges3__45__cpo5ssizeE - _ZN34_INTERNAL_e8337dc5_4_k_cu_fc2943fa4cuda3std3__420unreachable_sentinelE)
_ZN34_INTERNAL_e8337dc5_4_k_cu_fc2943fa4cuda3std3__420unreachable_sentinelE:
	.zero		1
	.type		_ZN34_INTERNAL_e8337dc5_4_k_cu_fc2943fa4cuda3std6ranges3__45__cpo5ssizeE,@object
	.size		_ZN34_INTERNAL_e8337dc5_4_k_cu_fc2943fa4cuda3std6ranges3__45__cpo5ssizeE,(_ZN34_INTERNAL_e8337dc5_4_k_cu_fc2943fa6thrust24THRUST_300001_SM_1000_NS12placeholders2_4E - _ZN34_INTERNAL_e8337dc5_4_k_cu_fc2943fa4cuda3std6ranges3__45__cpo5ssizeE)
_ZN34_INTERNAL_e8337dc5_4_k_cu_fc2943fa4cuda3std6ranges3__45__cpo5ssizeE:
	.zero		1
	.type		_ZN34_INTERNAL_e8337dc5_4_k_cu_fc2943fa6thrust24THRUST_300001_SM_1000_NS12placeholders2_4E,@object
	.size		_ZN34_INTERNAL_e8337dc5_4_k_cu_fc2943fa6thrust24THRUST_300001_SM_1000_NS12placeholders2_4E,(_ZN34_INTERNAL_e8337dc5_4_k_cu_fc2943fa4cuda3std3__45__cpo4cendE - _ZN34_INTERNAL_e8337dc5_4_k_cu_fc2943fa6thrust24THRUST_300001_SM_1000_NS12placeholders2_4E)
_ZN34_INTERNAL_e8337dc5_4_k_cu_fc2943fa6thrust24THRUST_300001_SM_1000_NS12placeholders2_4E:
	.zero		1
	.type		_ZN34_INTERNAL_e8337dc5_4_k_cu_fc2943fa4cuda3std3__45__cpo4cendE,@object
	.size		_ZN34_INTERNAL_e8337dc5_4_k_cu_fc2943fa4cuda3std3__45__cpo4cendE,(_ZN34_INTERNAL_e8337dc5_4_k_cu_fc2943fa4cuda3std6ranges3__45__cpo4cendE - _ZN34_INTERNAL_e8337dc5_4_k_cu_fc2943fa4cuda3std3__45__cpo4cendE)
_ZN34_INTERNAL_e8337dc5_4_k_cu_fc2943fa4cuda3std3__45__cpo4cendE:
	.zero		1
	.type		_ZN34_INTERNAL_e8337dc5_4_k_cu_fc2943fa4cuda3std6ranges3__45__cpo4cendE,@object
	.size		_ZN34_INTERNAL_e8337dc5_4_k_cu_fc2943fa4cuda3std6ranges3__45__cpo4cendE,(_ZN34_INTERNAL_e8337dc5_4_k_cu_fc2943fa6thrust24THRUST_300001_SM_1000_NS12placeholders2_8E - _ZN34_INTERNAL_e8337dc5_4_k_cu_fc2943fa4cuda3std6ranges3__45__cpo4cendE)
_ZN34_INTERNAL_e8337dc5_4_k_cu_fc2943fa4cuda3std6ranges3__45__cpo4cendE:
	.zero		1
	.type		_ZN34_INTERNAL_e8337dc5_4_k_cu_fc2943fa6thrust24THRUST_300001_SM_1000_NS12placeholders2_8E,@object
	.size		_ZN34_INTERNAL_e8337dc5_4_k_cu_fc2943fa6thrust24THRUST_300001_SM_1000_NS12placeholders2_8E,(_ZN34_INTERNAL_e8337dc5_4_k_cu_fc2943fa4cuda3std3__45__cpo5crendE - _ZN34_INTERNAL_e8337dc5_4_k_cu_fc2943fa6thrust24THRUST_300001_SM_1000_NS12placeholders2_8E)
_ZN34_INTERNAL_e8337dc5_4_k_cu_fc2943fa6thrust24THRUST_300001_SM_1000_NS12placeholders2_8E:
	.zero		1
	.type		_ZN34_INTERNAL_e8337dc5_4_k_cu_fc2943fa4cuda3std3__45__cpo5crendE,@object
	.size		_ZN34_INTERNAL_e8337dc5_4_k_cu_fc2943fa4cuda3std3__45__cpo5crendE,(_ZN34_INTERNAL_e8337dc5_4_k_cu_fc2943fa4cuda3std6ranges3__45__cpo4prevE - _ZN34_INTERNAL_e8337dc5_4_k_cu_fc2943fa4cuda3std3__45__cpo5crendE)
_ZN34_INTERNAL_e8337dc5_4_k_cu_fc2943fa4cuda3std3__45__cpo5crendE:
	.zero		1
	.type		_ZN34_INTERNAL_e8337dc5_4_k_cu_fc2943fa4cuda3std6ranges3__45__cpo4prevE,@object
	.size		_ZN34_INTERNAL_e8337dc5_4_k_cu_fc2943fa4cuda3std6ranges3__45__cpo4prevE,(_ZN34_INTERNAL_e8337dc5_4_k_cu_fc2943fa4cuda3std6ranges3__45__cpo9iter_moveE - _ZN34_INTERNAL_e8337dc5_4_k_cu_fc2943fa4cuda3std6ranges3__45__cpo4prevE)
_ZN34_INTERNAL_e8337dc5_4_k_cu_fc2943fa4cuda3std6ranges3__45__cpo4prevE:
	.zero		1
	.type		_ZN34_INTERNAL_e8337dc5_4_k_cu_fc2943fa4cuda3std6ranges3__45__cpo9iter_moveE,@object
	.size		_ZN34_INTERNAL_e8337dc5_4_k_cu_fc2943fa4cuda3std6ranges3__45__cpo9iter_moveE,(_ZN34_INTERNAL_e8337dc5_4_k_cu_fc2943fa6thrust24THRUST_300001_SM_1000_NS6system6detail10sequential3seqE - _ZN34_INTERNAL_e8337dc5_4_k_cu_fc2943fa4cuda3std6ranges3__45__cpo9iter_moveE)
_ZN34_INTERNAL_e8337dc5_4_k_cu_fc2943fa4cuda3std6ranges3__45__cpo9iter_moveE:
	.zero		1
	.type		_ZN34_INTERNAL_e8337dc5_4_k_cu_fc2943fa6thrust24THRUST_300001_SM_1000_NS6system6detail10sequential3seqE,@object
	.size		_ZN34_INTERNAL_e8337dc5_4_k_cu_fc2943fa6thrust24THRUST_300001_SM_1000_NS6system6detail10sequential3seqE,(_ZN34_INTERNAL_e8337dc5_4_k_cu_fc2943fa6thrust24THRUST_300001_SM_1000_NS12placeholders3_10E - _ZN34_INTERNAL_e8337dc5_4_k_cu_fc2943fa6thrust24THRUST_300001_SM_1000_NS6system6detail10sequential3seqE)
_ZN34_INTERNAL_e8337dc5_4_k_cu_fc2943fa6thrust24THRUST_300001_SM_1000_NS6system6detail10sequential3seqE:
	.zero		1
	.type		_ZN34_INTERNAL_e8337dc5_4_k_cu_fc2943fa6thrust24THRUST_300001_SM_1000_NS12placeholders3_10E,@object
	.size		_ZN34_INTERNAL_e8337dc5_4_k_cu_fc2943fa6thrust24THRUST_300001_SM_1000_NS12placeholders3_10E,(_ZN34_INTERNAL_e8337dc5_4_k_cu_fc2943fa4cuda3std3__419piecewise_constructE - _ZN34_INTERNAL_e8337dc5_4_k_cu_fc2943fa6thrust24THRUST_300001_SM_1000_NS12placeholders3_10E)
_ZN34_INTERNAL_e8337dc5_4_k_cu_fc2943fa6thrust24THRUST_300001_SM_1000_NS12placeholders3_10E:
	.zero		1
	.type		_ZN34_INTERNAL_e8337dc5_4_k_cu_fc2943fa4cuda3std3__419piecewise_constructE,@object
	.size		_ZN34_INTERNAL_e8337dc5_4_k_cu_fc2943fa4cuda3std3__419piecewise_constructE,(_ZN34_INTERNAL_e8337dc5_4_k_cu_fc2943fa4cuda3std6ranges3__45__cpo5cdataE - _ZN34_INTERNAL_e8337dc5_4_k_cu_fc2943fa4cuda3std3__419piecewise_constructE)
_ZN34_INTERNAL_e8337dc5_4_k_cu_fc2943fa4cuda3std3__419piecewise_constructE:
	.zero		1
	.type		_ZN34_INTERNAL_e8337dc5_4_k_cu_fc2943fa4cuda3std6ranges3__45__cpo5cdataE,@object
	.size		_ZN34_INTERNAL_e8337dc5_4_k_cu_fc2943fa4cuda3std6ranges3__45__cpo5cdataE,(_ZN34_INTERNAL_e8337dc5_4_k_cu_fc2943fa6thrust24THRUST_300001_SM_1000_NS12placeholders2_2E - _ZN34_INTERNAL_e8337dc5_4_k_cu_fc2943fa4cuda3std6ranges3__45__cpo5cdataE)
_ZN34_INTERNAL_e8337dc5_4_k_cu_fc2943fa4cuda3std6ranges3__45__cpo5cdataE:
	.zero		1
	.type		_ZN34_INTERNAL_e8337dc5_4_k_cu_fc2943fa6thrust24THRUST_300001_SM_1000_NS12placeholders2_2E,@object
	.size		_ZN34_INTERNAL_e8337dc5_4_k_cu_fc2943fa6thrust24THRUST_300001_SM_1000_NS12placeholders2_2E,(_ZN34_INTERNAL_e8337dc5_4_k_cu_fc2943fa4cuda3std3__45__cpo3endE - _ZN34_INTERNAL_e8337dc5_4_k_cu_fc2943fa6thrust24THRUST_300001_SM_1000_NS12placeholders2_2E)
_ZN34_INTERNAL_e8337dc5_4_k_cu_fc2943fa6thrust24THRUST_300001_SM_1000_NS12placeholders2_2E:
	.zero		1
	.type		_ZN34_INTERNAL_e8337dc5_4_k_cu_fc2943fa4cuda3std3__45__cpo3endE,@object
	.size		_ZN34_INTERNAL_e8337dc5_4_k_cu_fc2943fa4cuda3std3__45__cpo3endE,(_ZN34_INTERNAL_e8337dc5_4_k_cu_fc2943fa4cuda3std6ranges3__45__cpo3endE - _ZN34_INTERNAL_e8337dc5_4_k_cu_fc2943fa4cuda3std3__45__cpo3endE)
_ZN34_INTERNAL_e8337dc5_4_k_cu_fc2943fa4cuda3std3__45__cpo3endE:
	.zero		1
	.type		_ZN34_INTERNAL_e8337dc5_4_k_cu_fc2943fa4cuda3std6ranges3__45__cpo3endE,@object
	.size		_ZN34_INTERNAL_e8337dc5_4_k_cu_fc2943fa4cuda3std6ranges3__45__cpo3endE,(_ZN34_INTERNAL_e8337dc5_4_k_cu_fc2943fa6thrust24THRUST_300001_SM_1000_NS12placeholders2_6E - _ZN34_INTERNAL_e8337dc5_4_k_cu_fc2943fa4cuda3std6ranges3__45__cpo3endE)
_ZN34_INTERNAL_e8337dc5_4_k_cu_fc2943fa4cuda3std6ranges3__45__cpo3endE:
	.zero		1
	.type		_ZN34_INTERNAL_e8337dc5_4_k_cu_fc2943fa6thrust24THRUST_300001_SM_1000_NS12placeholders2_6E,@object
	.size		_ZN34_INTERNAL_e8337dc5_4_k_cu_fc2943fa6thrust24THRUST_300001_SM_1000_NS12placeholders2_6E,(_ZN34_INTERNAL_e8337dc5_4_k_cu_fc2943fa4cuda3std3__45__cpo4rendE - _ZN34_INTERNAL_e8337dc5_4_k_cu_fc2943fa6thrust24THRUST_300001_SM_1000_NS12placeholders2_6E)
_ZN34_INTERNAL_e8337dc5_4_k_cu_fc2943fa6thrust24THRUST_300001_SM_1000_NS12placeholders2_6E:
	.zero		1
	.type		_ZN34_INTERNAL_e8337dc5_4_k_cu_fc2943fa4cuda3std3__45__cpo4rendE,@object
	.size		_ZN34_INTERNAL_e8337dc5_4_k_cu_fc2943fa4cuda3std3__45__cpo4rendE,(_ZN34_INTERNAL_e8337dc5_4_k_cu_fc2943fa4cuda3std6ranges3__45__cpo9iter_swapE - _ZN34_INTERNAL_e8337dc5_4_k_cu_fc2943fa4cuda3std3__45__cpo4rendE)
_ZN34_INTERNAL_e8337dc5_4_k_cu_fc2943fa4cuda3std3__45__cpo4rendE:
	.zero		1
	.type		_ZN34_INTERNAL_e8337dc5_4_k_cu_fc2943fa4cuda3std6ranges3__45__cpo9iter_swapE,@object
	.size		_ZN34_INTERNAL_e8337dc5_4_k_cu_fc2943fa4cuda3std6ranges3__45__cpo9iter_swapE,(_ZN34_INTERNAL_e8337dc5_4_k_cu_fc2943fa4cuda3std3__48unexpectE - _ZN34_INTERNAL_e8337dc5_4_k_cu_fc2943fa4cuda3std6ranges3__45__cpo9iter_swapE)
_ZN34_INTERNAL_e8337dc5_4_k_cu_fc2943fa4cuda3std6ranges3__45__cpo9iter_swapE:
	.zero		1
	.type		_ZN34_INTERNAL_e8337dc5_4_k_cu_fc2943fa4cuda3std3__48unexpectE,@object
	.size		_ZN34_INTERNAL_e8337dc5_4_k_cu_fc2943fa4cuda3std3__48unexpectE,(_ZN34_INTERNAL_e8337dc5_4_k_cu_fc2943fa6thrust24THRUST_300001_SM_1000_NS8cuda_cub3parE - _ZN34_INTERNAL_e8337dc5_4_k_cu_fc2943fa4cuda3std3__48unexpectE)
_ZN34_INTERNAL_e8337dc5_4_k_cu_fc2943fa4cuda3std3__48unexpectE:
	.zero		1
	.type		_ZN34_INTERNAL_e8337dc5_4_k_cu_fc2943fa6thrust24THRUST_300001_SM_1000_NS8cuda_cub3parE,@object
	.size		_ZN34_INTERNAL_e8337dc5_4_k_cu_fc2943fa6thrust24THRUST_300001_SM_1000_NS8cuda_cub3parE,(.L_29 - _ZN34_INTERNAL_e8337dc5_4_k_cu_fc2943fa6thrust24THRUST_300001_SM_1000_NS8cuda_cub3parE)
_ZN34_INTERNAL_e8337dc5_4_k_cu_fc2943fa6thrust24THRUST_300001_SM_1000_NS8cuda_cub3parE:
	.zero		1
.L_29:


//--------------------- .nv.shared._ZN3cub18CUB_300001_SM_10006detail11EmptyKernelIvEEvv --------------------------
	.section	.nv.shared._ZN3cub18CUB_300001_SM_10006detail11EmptyKernelIvEEvv,"aw",@nobits
	.sectionflags	@""
	.align	16
	.zero		1024


//--------------------- .nv.shared._Z22findMaxFrequencyKernelPKN4cuda3std3__44pairIPKciEEiPS5_ --------------------------
	.section	.nv.shared._Z22findMaxFrequencyKernelPKN4cuda3std3__44pairIPKciEEiPS5_,"aw",@nobits
	.sectionflags	@""
	.align	16
	.zero		1024


//--------------------- .nv.constant0._ZN3cub18CUB_300001_SM_10006detail8for_each13static_kernelINS2_12policy_hub_t12policy_500_tEmNS2_12op_wrapper_tImN6thrust24THRUST_300001_SM_1000_NS6detail23allocator_traits_detail24construct1_via_allocatorINS8_16device_allocatorIN4cuda3std3__44pairIPKciEEEEEENS8_10device_ptrISJ_EEEEEEvT0_T1_ --------------------------
	.section	.nv.constant0._ZN3cub18CUB_300001_SM_10006detail8for_each13static_kernelINS2_12policy_hub_t12policy_500_tEmNS2_12op_wrapper_tImN6thrust24THRUST_300001_SM_1000_NS6detail23allocator_traits_detail24construct1_via_allocatorINS8_16device_allocatorIN4cuda3std3__44pairIPKciEEEEEENS8_10device_ptrISJ_EEEEEEvT0_T1_,"a",@progbits
	.sectionflags	@""
	.align	4
.nv.constant0._ZN3cub18CUB_300001_SM_10006detail8for_each13static_kernelINS2_12policy_hub_t12policy_500_tEmNS2_12op_wrapper_tImN6thrust24THRUST_300001_SM_1000_NS6detail23allocator_traits_detail24construct1_via_allocatorINS8_16device_allocatorIN4cuda3std3__44pairIPKciEEEEEENS8_10device_ptrISJ_EEEEEEvT0_T1_:
	.zero		920


//--------------------- .nv.constant0._ZN3cub18CUB_300001_SM_10006detail11EmptyKernelIvEEvv --------------------------
	.section	.nv.constant0._ZN3cub18CUB_300001_SM_10006detail11EmptyKernelIvEEvv,"a",@progbits
	.sectionflags	@""
	.align	4
.nv.constant0._ZN3cub18CUB_300001_SM_10006detail11EmptyKernelIvEEvv:
	.zero		896


//--------------------- .nv.constant0._Z22findMaxFrequencyKernelPKN4cuda3std3__44pairIPKciEEiPS5_ --------------------------
	.section	.nv.constant0._Z22findMaxFrequencyKernelPKN4cuda3std3__44pairIPKciEEiPS5_,"a",@progbits
	.sectionflags	@""
	.align	4
.nv.constant0._Z22findMaxFrequencyKernelPKN4cuda3std3__44pairIPKciEEiPS5_:
	.zero		920


//--------------------- SYMBOLS --------------------------

	.type		.nv.reservedSmem.offset0,@object
	.size		.nv.reservedSmem.offset0,0x4
	.type		.nv.reservedSmem.cap,@object
	.size		.nv.reservedSmem.cap,0x4
